//
// Generated by NVIDIA NVVM Compiler
//
// Compiler Build ID: CL-36424714
// Cuda compilation tools, release 13.0, V13.0.88
// Based on NVVM 20.0.0
//

.version 9.0
.target sm_100
.address_size 64

	// .globl	_ZN3cub18CUB_300001_SM_10006detail11EmptyKernelIvEEvv
.global .align 1 .b8 _ZN30_INTERNAL_a8fb2976_4_k_cu_main4cuda3std3__45__cpo5beginE[1];
.global .align 1 .b8 _ZN30_INTERNAL_a8fb2976_4_k_cu_main4cuda3std3__45__cpo3endE[1];
.global .align 1 .b8 _ZN30_INTERNAL_a8fb2976_4_k_cu_main4cuda3std3__45__cpo6cbeginE[1];
.global .align 1 .b8 _ZN30_INTERNAL_a8fb2976_4_k_cu_main4cuda3std3__45__cpo4cendE[1];
.global .align 1 .b8 _ZN30_INTERNAL_a8fb2976_4_k_cu_main4cuda3std3__45__cpo6rbeginE[1];
.global .align 1 .b8 _ZN30_INTERNAL_a8fb2976_4_k_cu_main4cuda3std3__45__cpo4rendE[1];
.global .align 1 .b8 _ZN30_INTERNAL_a8fb2976_4_k_cu_main4cuda3std3__45__cpo7crbeginE[1];
.global .align 1 .b8 _ZN30_INTERNAL_a8fb2976_4_k_cu_main4cuda3std3__45__cpo5crendE[1];
.global .align 1 .b8 _ZN30_INTERNAL_a8fb2976_4_k_cu_main4cuda3std3__432_GLOBAL__N__a8fb2976_4_k_cu_main6ignoreE[1];
.global .align 1 .b8 _ZN30_INTERNAL_a8fb2976_4_k_cu_main4cuda3std3__419piecewise_constructE[1];
.global .align 1 .b8 _ZN30_INTERNAL_a8fb2976_4_k_cu_main4cuda3std3__48in_placeE[1];
.global .align 1 .b8 _ZN30_INTERNAL_a8fb2976_4_k_cu_main4cuda3std3__420unreachable_sentinelE[1];
.global .align 1 .b8 _ZN30_INTERNAL_a8fb2976_4_k_cu_main4cuda3std3__47nulloptE[1];
.global .align 1 .b8 _ZN30_INTERNAL_a8fb2976_4_k_cu_main4cuda3std3__48unexpectE[1];
.global .align 1 .b8 _ZN30_INTERNAL_a8fb2976_4_k_cu_main4cuda3std6ranges3__45__cpo4swapE[1];
.global .align 1 .b8 _ZN30_INTERNAL_a8fb2976_4_k_cu_main4cuda3std6ranges3__45__cpo9iter_moveE[1];
.global .align 1 .b8 _ZN30_INTERNAL_a8fb2976_4_k_cu_main4cuda3std6ranges3__45__cpo5beginE[1];
.global .align 1 .b8 _ZN30_INTERNAL_a8fb2976_4_k_cu_main4cuda3std6ranges3__45__cpo3endE[1];
.global .align 1 .b8 _ZN30_INTERNAL_a8fb2976_4_k_cu_main4cuda3std6ranges3__45__cpo6cbeginE[1];
.global .align 1 .b8 _ZN30_INTERNAL_a8fb2976_4_k_cu_main4cuda3std6ranges3__45__cpo4cendE[1];
.global .align 1 .b8 _ZN30_INTERNAL_a8fb2976_4_k_cu_main4cuda3std6ranges3__45__cpo7advanceE[1];
.global .align 1 .b8 _ZN30_INTERNAL_a8fb2976_4_k_cu_main4cuda3std6ranges3__45__cpo9iter_swapE[1];
.global .align 1 .b8 _ZN30_INTERNAL_a8fb2976_4_k_cu_main4cuda3std6ranges3__45__cpo4nextE[1];
.global .align 1 .b8 _ZN30_INTERNAL_a8fb2976_4_k_cu_main4cuda3std6ranges3__45__cpo4prevE[1];
.global .align 1 .b8 _ZN30_INTERNAL_a8fb2976_4_k_cu_main4cuda3std6ranges3__45__cpo4dataE[1];
.global .align 1 .b8 _ZN30_INTERNAL_a8fb2976_4_k_cu_main4cuda3std6ranges3__45__cpo5cdataE[1];
.global .align 1 .b8 _ZN30_INTERNAL_a8fb2976_4_k_cu_main4cuda3std6ranges3__45__cpo4sizeE[1];
.global .align 1 .b8 _ZN30_INTERNAL_a8fb2976_4_k_cu_main4cuda3std6ranges3__45__cpo5ssizeE[1];
.global .align 1 .b8 _ZN30_INTERNAL_a8fb2976_4_k_cu_main4cuda3std6ranges3__45__cpo8distanceE[1];
.global .align 1 .b8 _ZN30_INTERNAL_a8fb2976_4_k_cu_main6thrust24THRUST_300001_SM_1000_NS8cuda_cub3parE[1];
.global .align 1 .b8 _ZN30_INTERNAL_a8fb2976_4_k_cu_main6thrust24THRUST_300001_SM_1000_NS8cuda_cub10par_nosyncE[1];
.global .align 1 .b8 _ZN30_INTERNAL_a8fb2976_4_k_cu_main6thrust24THRUST_300001_SM_1000_NS6system6detail10sequential3seqE[1];
.global .align 1 .b8 _ZN30_INTERNAL_a8fb2976_4_k_cu_main6thrust24THRUST_300001_SM_1000_NS12placeholders2_1E[1];
.global .align 1 .b8 _ZN30_INTERNAL_a8fb2976_4_k_cu_main6thrust24THRUST_300001_SM_1000_NS12placeholders2_2E[1];
.global .align 1 .b8 _ZN30_INTERNAL_a8fb2976_4_k_cu_main6thrust24THRUST_300001_SM_1000_NS12placeholders2_3E[1];
.global .align 1 .b8 _ZN30_INTERNAL_a8fb2976_4_k_cu_main6thrust24THRUST_300001_SM_1000_NS12placeholders2_4E[1];
.global .align 1 .b8 _ZN30_INTERNAL_a8fb2976_4_k_cu_main6thrust24THRUST_300001_SM_1000_NS12placeholders2_5E[1];
.global .align 1 .b8 _ZN30_INTERNAL_a8fb2976_4_k_cu_main6thrust24THRUST_300001_SM_1000_NS12placeholders2_6E[1];
.global .align 1 .b8 _ZN30_INTERNAL_a8fb2976_4_k_cu_main6thrust24THRUST_300001_SM_1000_NS12placeholders2_7E[1];
.global .align 1 .b8 _ZN30_INTERNAL_a8fb2976_4_k_cu_main6thrust24THRUST_300001_SM_1000_NS12placeholders2_8E[1];
.global .align 1 .b8 _ZN30_INTERNAL_a8fb2976_4_k_cu_main6thrust24THRUST_300001_SM_1000_NS12placeholders2_9E[1];
.global .align 1 .b8 _ZN30_INTERNAL_a8fb2976_4_k_cu_main6thrust24THRUST_300001_SM_1000_NS12placeholders3_10E[1];
.global .align 1 .b8 _ZN30_INTERNAL_a8fb2976_4_k_cu_main6thrust24THRUST_300001_SM_1000_NS3seqE[1];

.visible .entry _ZN3cub18CUB_300001_SM_10006detail11EmptyKernelIvEEvv()
{


	ret;

}
	// .globl	_ZN3cub18CUB_300001_SM_10006detail8for_each13static_kernelINS2_12policy_hub_t12policy_500_tEmN6thrust24THRUST_300001_SM_1000_NS8cuda_cub20__uninitialized_fill7functorINS7_10device_ptrIfEEfEEEEvT0_T1_
.visible .entry _ZN3cub18CUB_300001_SM_10006detail8for_each13static_kernelINS2_12policy_hub_t12policy_500_tEmN6thrust24THRUST_300001_SM_1000_NS8cuda_cub20__uninitialized_fill7functorINS7_10device_ptrIfEEfEEEEvT0_T1_(
	.param .u64 _ZN3cub18CUB_300001_SM_10006detail8for_each13static_kernelINS2_12policy_hub_t12policy_500_tEmN6thrust24THRUST_300001_SM_1000_NS8cuda_cub20__uninitialized_fill7functorINS7_10device_ptrIfEEfEEEEvT0_T1__param_0,
	.param .align 8 .b8 _ZN3cub18CUB_300001_SM_10006detail8for_each13static_kernelINS2_12policy_hub_t12policy_500_tEmN6thrust24THRUST_300001_SM_1000_NS8cuda_cub20__uninitialized_fill7functorINS7_10device_ptrIfEEfEEEEvT0_T1__param_1[16]
)
.maxntid 256
{
	.reg .pred 	%p<4>;
	.reg .b16 	%rs<5>;
	.reg .b32 	%r<10>;
	.reg .b32 	%f<3>;
	.reg .b64 	%rd<16>;

	ld.param.f32 	%f2, [_ZN3cub18CUB_300001_SM_10006detail8for_each13static_kernelINS2_12policy_hub_t12policy_500_tEmN6thrust24THRUST_300001_SM_1000_NS8cuda_cub20__uninitialized_fill7functorINS7_10device_ptrIfEEfEEEEvT0_T1__param_1+8];
	ld.param.u64 	%rd4, [_ZN3cub18CUB_300001_SM_10006detail8for_each13static_kernelINS2_12policy_hub_t12policy_500_tEmN6thrust24THRUST_300001_SM_1000_NS8cuda_cub20__uninitialized_fill7functorINS7_10device_ptrIfEEfEEEEvT0_T1__param_1];
	ld.param.u64 	%rd5, [_ZN3cub18CUB_300001_SM_10006detail8for_each13static_kernelINS2_12policy_hub_t12policy_500_tEmN6thrust24THRUST_300001_SM_1000_NS8cuda_cub20__uninitialized_fill7functorINS7_10device_ptrIfEEfEEEEvT0_T1__param_0];
	mov.u32 	%r7, %ctaid.x;
	mul.wide.u32 	%rd1, %r7, 512;
	sub.s64 	%rd2, %rd5, %rd1;
	setp.lt.u64 	%p1, %rd2, 512;
	@%p1 bra 	$L__BB1_2;
	mov.u32 	%r9, %tid.x;
	cvta.to.global.u64 	%rd11, %rd4;
	cvt.u64.u32 	%rd12, %r9;
	add.s64 	%rd13, %rd1, %rd12;
	shl.b64 	%rd14, %rd13, 2;
	add.s64 	%rd15, %rd11, %rd14;
	st.global.f32 	[%rd15], %f2;
	st.global.f32 	[%rd15+1024], %f2;
	bra.uni 	$L__BB1_6;
$L__BB1_2:
	cvta.to.global.u64 	%rd6, %rd4;
	mov.u32 	%r1, %tid.x;
	cvt.u64.u32 	%rd7, %r1;
	setp.le.u64 	%p2, %rd2, %rd7;
	add.s64 	%rd8, %rd1, %rd7;
	shl.b64 	%rd9, %rd8, 2;
	add.s64 	%rd3, %rd6, %rd9;
	@%p2 bra 	$L__BB1_4;
	st.global.f32 	[%rd3], %f2;
$L__BB1_4:
	add.s32 	%r8, %r1, 256;
	cvt.u64.u32 	%rd10, %r8;
	setp.le.u64 	%p3, %rd2, %rd10;
	@%p3 bra 	$L__BB1_6;
	st.global.f32 	[%rd3+1024], %f2;
$L__BB1_6:
	ret;

}
	// .globl	_ZN3cub18CUB_300001_SM_10006detail9transform16transform_kernelINS2_10policy_hubILb1EN4cuda3std3__45tupleIJN6thrust24THRUST_300001_SM_1000_NS17counting_iteratorIiNSA_11use_defaultESC_SC_EEEEEE10policy1000Ei21MatrixMultiplyFunctorNSA_6detail15normal_iteratorINSA_10device_ptrIfEEEEJSD_EEEvT0_iT1_T2_DpNS2_10kernel_argIT3_EE
.visible .entry _ZN3cub18CUB_300001_SM_10006detail9transform16transform_kernelINS2_10policy_hubILb1EN4cuda3std3__45tupleIJN6thrust24THRUST_300001_SM_1000_NS17counting_iteratorIiNSA_11use_defaultESC_SC_EEEEEE10policy1000Ei21MatrixMultiplyFunctorNSA_6detail15normal_iteratorINSA_10device_ptrIfEEEEJSD_EEEvT0_iT1_T2_DpNS2_10kernel_argIT3_EE(
	.param .u32 _ZN3cub18CUB_300001_SM_10006detail9transform16transform_kernelINS2_10policy_hubILb1EN4cuda3std3__45tupleIJN6thrust24THRUST_300001_SM_1000_NS17counting_iteratorIiNSA_11use_defaultESC_SC_EEEEEE10policy1000Ei21MatrixMultiplyFunctorNSA_6detail15normal_iteratorINSA_10device_ptrIfEEEEJSD_EEEvT0_iT1_T2_DpNS2_10kernel_argIT3_EE_param_0,
	.param .u32 _ZN3cub18CUB_300001_SM_10006detail9transform16transform_kernelINS2_10policy_hubILb1EN4cuda3std3__45tupleIJN6thrust24THRUST_300001_SM_1000_NS17counting_iteratorIiNSA_11use_defaultESC_SC_EEEEEE10policy1000Ei21MatrixMultiplyFunctorNSA_6detail15normal_iteratorINSA_10device_ptrIfEEEEJSD_EEEvT0_iT1_T2_DpNS2_10kernel_argIT3_EE_param_1,
	.param .align 8 .b8 _ZN3cub18CUB_300001_SM_10006detail9transform16transform_kernelINS2_10policy_hubILb1EN4cuda3std3__45tupleIJN6thrust24THRUST_300001_SM_1000_NS17counting_iteratorIiNSA_11use_defaultESC_SC_EEEEEE10policy1000Ei21MatrixMultiplyFunctorNSA_6detail15normal_iteratorINSA_10device_ptrIfEEEEJSD_EEEvT0_iT1_T2_DpNS2_10kernel_argIT3_EE_param_2[40],
	.param .align 8 .b8 _ZN3cub18CUB_300001_SM_10006detail9transform16transform_kernelINS2_10policy_hubILb1EN4cuda3std3__45tupleIJN6thrust24THRUST_300001_SM_1000_NS17counting_iteratorIiNSA_11use_defaultESC_SC_EEEEEE10policy1000Ei21MatrixMultiplyFunctorNSA_6detail15normal_iteratorINSA_10device_ptrIfEEEEJSD_EEEvT0_iT1_T2_DpNS2_10kernel_argIT3_EE_param_3[8],
	.param .align 8 .b8 _ZN3cub18CUB_300001_SM_10006detail9transform16transform_kernelINS2_10policy_hubILb1EN4cuda3std3__45tupleIJN6thrust24THRUST_300001_SM_1000_NS17counting_iteratorIiNSA_11use_defaultESC_SC_EEEEEE10policy1000Ei21MatrixMultiplyFunctorNSA_6detail15normal_iteratorINSA_10device_ptrIfEEEEJSD_EEEvT0_iT1_T2_DpNS2_10kernel_argIT3_EE_param_4[16]
)
.maxntid 128
{
	.reg .pred 	%p<41>;
	.reg .b32 	%r<151>;
	.reg .b32 	%f<133>;
	.reg .b64 	%rd<87>;

	ld.param.u32 	%r1, [_ZN3cub18CUB_300001_SM_10006detail9transform16transform_kernelINS2_10policy_hubILb1EN4cuda3std3__45tupleIJN6thrust24THRUST_300001_SM_1000_NS17counting_iteratorIiNSA_11use_defaultESC_SC_EEEEEE10policy1000Ei21MatrixMultiplyFunctorNSA_6detail15normal_iteratorINSA_10device_ptrIfEEEEJSD_EEEvT0_iT1_T2_DpNS2_10kernel_argIT3_EE_param_2+28];
	ld.param.u32 	%r2, [_ZN3cub18CUB_300001_SM_10006detail9transform16transform_kernelINS2_10policy_hubILb1EN4cuda3std3__45tupleIJN6thrust24THRUST_300001_SM_1000_NS17counting_iteratorIiNSA_11use_defaultESC_SC_EEEEEE10policy1000Ei21MatrixMultiplyFunctorNSA_6detail15normal_iteratorINSA_10device_ptrIfEEEEJSD_EEEvT0_iT1_T2_DpNS2_10kernel_argIT3_EE_param_2+32];
	ld.param.u32 	%r65, [_ZN3cub18CUB_300001_SM_10006detail9transform16transform_kernelINS2_10policy_hubILb1EN4cuda3std3__45tupleIJN6thrust24THRUST_300001_SM_1000_NS17counting_iteratorIiNSA_11use_defaultESC_SC_EEEEEE10policy1000Ei21MatrixMultiplyFunctorNSA_6detail15normal_iteratorINSA_10device_ptrIfEEEEJSD_EEEvT0_iT1_T2_DpNS2_10kernel_argIT3_EE_param_4];
	ld.param.u32 	%r66, [_ZN3cub18CUB_300001_SM_10006detail9transform16transform_kernelINS2_10policy_hubILb1EN4cuda3std3__45tupleIJN6thrust24THRUST_300001_SM_1000_NS17counting_iteratorIiNSA_11use_defaultESC_SC_EEEEEE10policy1000Ei21MatrixMultiplyFunctorNSA_6detail15normal_iteratorINSA_10device_ptrIfEEEEJSD_EEEvT0_iT1_T2_DpNS2_10kernel_argIT3_EE_param_0];
	ld.param.u64 	%rd5, [_ZN3cub18CUB_300001_SM_10006detail9transform16transform_kernelINS2_10policy_hubILb1EN4cuda3std3__45tupleIJN6thrust24THRUST_300001_SM_1000_NS17counting_iteratorIiNSA_11use_defaultESC_SC_EEEEEE10policy1000Ei21MatrixMultiplyFunctorNSA_6detail15normal_iteratorINSA_10device_ptrIfEEEEJSD_EEEvT0_iT1_T2_DpNS2_10kernel_argIT3_EE_param_3];
	ld.param.u64 	%rd6, [_ZN3cub18CUB_300001_SM_10006detail9transform16transform_kernelINS2_10policy_hubILb1EN4cuda3std3__45tupleIJN6thrust24THRUST_300001_SM_1000_NS17counting_iteratorIiNSA_11use_defaultESC_SC_EEEEEE10policy1000Ei21MatrixMultiplyFunctorNSA_6detail15normal_iteratorINSA_10device_ptrIfEEEEJSD_EEEvT0_iT1_T2_DpNS2_10kernel_argIT3_EE_param_2+8];
	ld.param.u64 	%rd7, [_ZN3cub18CUB_300001_SM_10006detail9transform16transform_kernelINS2_10policy_hubILb1EN4cuda3std3__45tupleIJN6thrust24THRUST_300001_SM_1000_NS17counting_iteratorIiNSA_11use_defaultESC_SC_EEEEEE10policy1000Ei21MatrixMultiplyFunctorNSA_6detail15normal_iteratorINSA_10device_ptrIfEEEEJSD_EEEvT0_iT1_T2_DpNS2_10kernel_argIT3_EE_param_2];
	ld.param.u32 	%r64, [_ZN3cub18CUB_300001_SM_10006detail9transform16transform_kernelINS2_10policy_hubILb1EN4cuda3std3__45tupleIJN6thrust24THRUST_300001_SM_1000_NS17counting_iteratorIiNSA_11use_defaultESC_SC_EEEEEE10policy1000Ei21MatrixMultiplyFunctorNSA_6detail15normal_iteratorINSA_10device_ptrIfEEEEJSD_EEEvT0_iT1_T2_DpNS2_10kernel_argIT3_EE_param_1];
	cvta.to.global.u64 	%rd1, %rd7;
	cvta.to.global.u64 	%rd2, %rd6;
	cvta.to.global.u64 	%rd8, %rd5;
	shl.b32 	%r67, %r64, 7;
	mov.u32 	%r68, %ctaid.x;
	mul.lo.s32 	%r69, %r67, %r68;
	sub.s32 	%r70, %r66, %r69;
	min.s32 	%r3, %r67, %r70;
	add.s32 	%r4, %r65, %r69;
	mul.wide.s32 	%rd9, %r69, 4;
	add.s64 	%rd3, %rd8, %rd9;
	setp.gt.s32 	%p1, %r67, %r70;
	@%p1 bra 	$L__BB2_27;
	setp.lt.s32 	%p2, %r64, 1;
	@%p2 bra 	$L__BB2_60;
	mov.u32 	%r5, %tid.x;
	setp.lt.s32 	%p3, %r1, 1;
	@%p3 bra 	$L__BB2_16;
	and.b32  	%r6, %r1, 7;
	add.s32 	%r7, %r6, -1;
	and.b32  	%r8, %r1, 3;
	and.b32  	%r9, %r1, 2147483640;
	and.b32  	%r10, %r1, 1;
	mov.b32 	%r131, 0;
	mul.wide.s32 	%rd44, %r2, 4;
$L__BB2_4:
	setp.lt.u32 	%p12, %r1, 8;
	shl.b32 	%r89, %r131, 7;
	add.s32 	%r12, %r89, %r5;
	add.s32 	%r90, %r12, %r4;
	div.s32 	%r91, %r90, %r2;
	mul.lo.s32 	%r92, %r91, %r2;
	sub.s32 	%r13, %r90, %r92;
	mul.lo.s32 	%r14, %r91, %r1;
	mov.f32 	%f124, 0f00000000;
	mov.b32 	%r134, 0;
	@%p12 bra 	$L__BB2_7;
	mov.f32 	%f124, 0f00000000;
	mov.b32 	%r132, 0;
$L__BB2_6:
	.pragma "nounroll";
	add.s32 	%r94, %r132, %r14;
	mul.wide.s32 	%rd20, %r94, 4;
	add.s64 	%rd21, %rd1, %rd20;
	ld.global.f32 	%f28, [%rd21];
	mad.lo.s32 	%r95, %r132, %r2, %r13;
	mul.wide.s32 	%rd22, %r95, 4;
	add.s64 	%rd23, %rd2, %rd22;
	ld.global.f32 	%f29, [%rd23];
	fma.rn.f32 	%f30, %f28, %f29, %f124;
	ld.global.f32 	%f31, [%rd21+4];
	mul.wide.s32 	%rd24, %r2, 4;
	add.s64 	%rd25, %rd23, %rd24;
	ld.global.f32 	%f32, [%rd25];
	fma.rn.f32 	%f33, %f31, %f32, %f30;
	ld.global.f32 	%f34, [%rd21+8];
	add.s64 	%rd26, %rd25, %rd24;
	ld.global.f32 	%f35, [%rd26];
	fma.rn.f32 	%f36, %f34, %f35, %f33;
	ld.global.f32 	%f37, [%rd21+12];
	add.s64 	%rd27, %rd26, %rd24;
	ld.global.f32 	%f38, [%rd27];
	fma.rn.f32 	%f39, %f37, %f38, %f36;
	ld.global.f32 	%f40, [%rd21+16];
	add.s64 	%rd28, %rd27, %rd24;
	ld.global.f32 	%f41, [%rd28];
	fma.rn.f32 	%f42, %f40, %f41, %f39;
	ld.global.f32 	%f43, [%rd21+20];
	add.s64 	%rd29, %rd28, %rd24;
	ld.global.f32 	%f44, [%rd29];
	fma.rn.f32 	%f45, %f43, %f44, %f42;
	ld.global.f32 	%f46, [%rd21+24];
	add.s64 	%rd30, %rd29, %rd24;
	ld.global.f32 	%f47, [%rd30];
	fma.rn.f32 	%f48, %f46, %f47, %f45;
	ld.global.f32 	%f49, [%rd21+28];
	add.s64 	%rd31, %rd30, %rd24;
	ld.global.f32 	%f50, [%rd31];
	fma.rn.f32 	%f124, %f49, %f50, %f48;
	add.s32 	%r132, %r132, 8;
	setp.ne.s32 	%p13, %r132, %r9;
	mov.u32 	%r134, %r9;
	@%p13 bra 	$L__BB2_6;
$L__BB2_7:
	setp.eq.s32 	%p14, %r6, 0;
	@%p14 bra 	$L__BB2_15;
	setp.lt.u32 	%p15, %r7, 3;
	@%p15 bra 	$L__BB2_10;
	add.s32 	%r96, %r134, %r14;
	mul.wide.s32 	%rd32, %r96, 4;
	add.s64 	%rd33, %rd1, %rd32;
	ld.global.f32 	%f52, [%rd33];
	mad.lo.s32 	%r97, %r134, %r2, %r13;
	mul.wide.s32 	%rd34, %r97, 4;
	add.s64 	%rd35, %rd2, %rd34;
	ld.global.f32 	%f53, [%rd35];
	fma.rn.f32 	%f54, %f52, %f53, %f124;
	ld.global.f32 	%f55, [%rd33+4];
	add.s64 	%rd37, %rd35, %rd44;
	ld.global.f32 	%f56, [%rd37];
	fma.rn.f32 	%f57, %f55, %f56, %f54;
	ld.global.f32 	%f58, [%rd33+8];
	add.s64 	%rd38, %rd37, %rd44;
	ld.global.f32 	%f59, [%rd38];
	fma.rn.f32 	%f60, %f58, %f59, %f57;
	ld.global.f32 	%f61, [%rd33+12];
	add.s64 	%rd39, %rd38, %rd44;
	ld.global.f32 	%f62, [%rd39];
	fma.rn.f32 	%f124, %f61, %f62, %f60;
	add.s32 	%r134, %r134, 4;
$L__BB2_10:
	setp.eq.s32 	%p16, %r8, 0;
	@%p16 bra 	$L__BB2_15;
	setp.eq.s32 	%p17, %r8, 1;
	@%p17 bra 	$L__BB2_13;
	add.s32 	%r98, %r134, %r14;
	mul.wide.s32 	%rd40, %r98, 4;
	add.s64 	%rd41, %rd1, %rd40;
	ld.global.f32 	%f64, [%rd41];
	mad.lo.s32 	%r99, %r134, %r2, %r13;
	mul.wide.s32 	%rd42, %r99, 4;
	add.s64 	%rd43, %rd2, %rd42;
	ld.global.f32 	%f65, [%rd43];
	fma.rn.f32 	%f66, %f64, %f65, %f124;
	ld.global.f32 	%f67, [%rd41+4];
	add.s64 	%rd45, %rd43, %rd44;
	ld.global.f32 	%f68, [%rd45];
	fma.rn.f32 	%f124, %f67, %f68, %f66;
	add.s32 	%r134, %r134, 2;
$L__BB2_13:
	setp.eq.s32 	%p18, %r10, 0;
	@%p18 bra 	$L__BB2_15;
	add.s32 	%r100, %r134, %r14;
	mul.wide.s32 	%rd46, %r100, 4;
	add.s64 	%rd47, %rd1, %rd46;
	ld.global.f32 	%f69, [%rd47];
	mad.lo.s32 	%r101, %r134, %r2, %r13;
	mul.wide.s32 	%rd48, %r101, 4;
	add.s64 	%rd49, %rd2, %rd48;
	ld.global.f32 	%f70, [%rd49];
	fma.rn.f32 	%f124, %f69, %f70, %f124;
$L__BB2_15:
	mul.wide.s32 	%rd50, %r12, 4;
	add.s64 	%rd51, %rd3, %rd50;
	st.global.f32 	[%rd51], %f124;
	add.s32 	%r131, %r131, 1;
	setp.eq.s32 	%p19, %r131, %r64;
	@%p19 bra 	$L__BB2_60;
	bra.uni 	$L__BB2_4;
$L__BB2_16:
	and.b32  	%r23, %r64, 7;
	setp.lt.u32 	%p4, %r64, 8;
	mov.b32 	%r148, 0;
	@%p4 bra 	$L__BB2_19;
	and.b32  	%r148, %r64, 2147483640;
	mov.b32 	%r143, 0;
$L__BB2_18:
	.pragma "nounroll";
	shl.b32 	%r73, %r143, 7;
	add.s32 	%r74, %r73, %r5;
	mul.wide.u32 	%rd10, %r74, 4;
	add.s64 	%rd11, %rd3, %rd10;
	mov.b32 	%r75, 0;
	st.global.u32 	[%rd11], %r75;
	add.s32 	%r76, %r74, 128;
	mul.wide.s32 	%rd12, %r76, 4;
	add.s64 	%rd13, %rd3, %rd12;
	st.global.u32 	[%rd13], %r75;
	st.global.u32 	[%rd13+512], %r75;
	st.global.u32 	[%rd13+1024], %r75;
	st.global.u32 	[%rd13+1536], %r75;
	st.global.u32 	[%rd13+2048], %r75;
	st.global.u32 	[%rd13+2560], %r75;
	st.global.u32 	[%rd13+3072], %r75;
	add.s32 	%r143, %r143, 8;
	setp.eq.s32 	%p5, %r143, %r148;
	@%p5 bra 	$L__BB2_19;
	bra.uni 	$L__BB2_18;
$L__BB2_19:
	setp.eq.s32 	%p6, %r23, 0;
	@%p6 bra 	$L__BB2_60;
	and.b32  	%r59, %r64, 3;
	setp.lt.u32 	%p7, %r23, 4;
	@%p7 bra 	$L__BB2_22;
	shl.b32 	%r77, %r148, 7;
	add.s32 	%r78, %r77, %r5;
	mul.wide.s32 	%rd14, %r78, 4;
	add.s64 	%rd15, %rd3, %rd14;
	mov.b32 	%r79, 0;
	st.global.u32 	[%rd15], %r79;
	st.global.u32 	[%rd15+512], %r79;
	st.global.u32 	[%rd15+1024], %r79;
	st.global.u32 	[%rd15+1536], %r79;
	add.s32 	%r148, %r148, 4;
$L__BB2_22:
	setp.eq.s32 	%p8, %r59, 0;
	@%p8 bra 	$L__BB2_60;
	setp.eq.s32 	%p9, %r59, 1;
	@%p9 bra 	$L__BB2_25;
	shl.b32 	%r80, %r148, 7;
	add.s32 	%r81, %r80, %r5;
	mul.wide.s32 	%rd16, %r81, 4;
	add.s64 	%rd17, %rd3, %rd16;
	mov.b32 	%r82, 0;
	st.global.u32 	[%rd17], %r82;
	st.global.u32 	[%rd17+512], %r82;
	add.s32 	%r148, %r148, 2;
$L__BB2_25:
	and.b32  	%r83, %r64, 1;
	setp.eq.b32 	%p10, %r83, 1;
	not.pred 	%p11, %p10;
	@%p11 bra 	$L__BB2_60;
	shl.b32 	%r84, %r148, 7;
	add.s32 	%r85, %r84, %r5;
	mul.wide.s32 	%rd18, %r85, 4;
	add.s64 	%rd19, %rd3, %rd18;
	mov.b32 	%r86, 0;
	st.global.u32 	[%rd19], %r86;
	bra.uni 	$L__BB2_60;
$L__BB2_27:
	setp.lt.s32 	%p20, %r64, 1;
	@%p20 bra 	$L__BB2_60;
	mov.u32 	%r25, %tid.x;
	setp.lt.s32 	%p21, %r1, 1;
	@%p21 bra 	$L__BB2_44;
	and.b32  	%r26, %r1, 7;
	and.b32  	%r27, %r1, 2147483640;
	neg.s32 	%r28, %r27;
	mov.b32 	%r136, 0;
	mul.wide.s32 	%rd79, %r2, 4;
$L__BB2_30:
	shl.b32 	%r116, %r136, 7;
	add.s32 	%r30, %r116, %r25;
	setp.ge.s32 	%p31, %r30, %r3;
	@%p31 bra 	$L__BB2_43;
	setp.lt.u32 	%p32, %r1, 8;
	add.s32 	%r118, %r30, %r4;
	div.s32 	%r119, %r118, %r2;
	mul.lo.s32 	%r120, %r119, %r2;
	sub.s32 	%r31, %r118, %r120;
	mul.lo.s32 	%r32, %r119, %r1;
	mov.f32 	%f132, 0f00000000;
	mov.b32 	%r141, 0;
	@%p32 bra 	$L__BB2_34;
	mov.f32 	%f132, 0f00000000;
	mov.u32 	%r137, %r32;
	mov.u32 	%r138, %r31;
	mov.u32 	%r139, %r28;
$L__BB2_33:
	.pragma "nounroll";
	mul.wide.s32 	%rd55, %r137, 4;
	add.s64 	%rd56, %rd1, %rd55;
	ld.global.f32 	%f74, [%rd56];
	mul.wide.s32 	%rd57, %r138, 4;
	add.s64 	%rd58, %rd2, %rd57;
	ld.global.f32 	%f75, [%rd58];
	fma.rn.f32 	%f76, %f74, %f75, %f132;
	ld.global.f32 	%f77, [%rd56+4];
	mul.wide.s32 	%rd59, %r2, 4;
	add.s64 	%rd60, %rd58, %rd59;
	ld.global.f32 	%f78, [%rd60];
	fma.rn.f32 	%f79, %f77, %f78, %f76;
	ld.global.f32 	%f80, [%rd56+8];
	add.s64 	%rd61, %rd60, %rd59;
	ld.global.f32 	%f81, [%rd61];
	fma.rn.f32 	%f82, %f80, %f81, %f79;
	ld.global.f32 	%f83, [%rd56+12];
	add.s64 	%rd62, %rd61, %rd59;
	ld.global.f32 	%f84, [%rd62];
	fma.rn.f32 	%f85, %f83, %f84, %f82;
	ld.global.f32 	%f86, [%rd56+16];
	add.s64 	%rd63, %rd62, %rd59;
	ld.global.f32 	%f87, [%rd63];
	fma.rn.f32 	%f88, %f86, %f87, %f85;
	ld.global.f32 	%f89, [%rd56+20];
	add.s64 	%rd64, %rd63, %rd59;
	ld.global.f32 	%f90, [%rd64];
	fma.rn.f32 	%f91, %f89, %f90, %f88;
	ld.global.f32 	%f92, [%rd56+24];
	add.s64 	%rd65, %rd64, %rd59;
	ld.global.f32 	%f93, [%rd65];
	fma.rn.f32 	%f94, %f92, %f93, %f91;
	ld.global.f32 	%f95, [%rd56+28];
	add.s64 	%rd66, %rd65, %rd59;
	ld.global.f32 	%f96, [%rd66];
	fma.rn.f32 	%f132, %f95, %f96, %f94;
	add.s32 	%r139, %r139, 8;
	shl.b32 	%r121, %r2, 3;
	add.s32 	%r138, %r138, %r121;
	add.s32 	%r137, %r137, 8;
	setp.ne.s32 	%p33, %r139, 0;
	mov.u32 	%r141, %r27;
	@%p33 bra 	$L__BB2_33;
$L__BB2_34:
	setp.eq.s32 	%p34, %r26, 0;
	@%p34 bra 	$L__BB2_42;
	add.s32 	%r122, %r26, -1;
	setp.lt.u32 	%p35, %r122, 3;
	@%p35 bra 	$L__BB2_37;
	add.s32 	%r123, %r141, %r32;
	mul.wide.s32 	%rd67, %r123, 4;
	add.s64 	%rd68, %rd1, %rd67;
	ld.global.f32 	%f98, [%rd68];
	mad.lo.s32 	%r124, %r141, %r2, %r31;
	mul.wide.s32 	%rd69, %r124, 4;
	add.s64 	%rd70, %rd2, %rd69;
	ld.global.f32 	%f99, [%rd70];
	fma.rn.f32 	%f100, %f98, %f99, %f132;
	ld.global.f32 	%f101, [%rd68+4];
	add.s64 	%rd72, %rd70, %rd79;
	ld.global.f32 	%f102, [%rd72];
	fma.rn.f32 	%f103, %f101, %f102, %f100;
	ld.global.f32 	%f104, [%rd68+8];
	add.s64 	%rd73, %rd72, %rd79;
	ld.global.f32 	%f105, [%rd73];
	fma.rn.f32 	%f106, %f104, %f105, %f103;
	ld.global.f32 	%f107, [%rd68+12];
	add.s64 	%rd74, %rd73, %rd79;
	ld.global.f32 	%f108, [%rd74];
	fma.rn.f32 	%f132, %f107, %f108, %f106;
	add.s32 	%r141, %r141, 4;
$L__BB2_37:
	and.b32  	%r125, %r1, 3;
	setp.eq.s32 	%p36, %r125, 0;
	@%p36 bra 	$L__BB2_42;
	setp.eq.s32 	%p37, %r125, 1;
	@%p37 bra 	$L__BB2_40;
	add.s32 	%r126, %r141, %r32;
	mul.wide.s32 	%rd75, %r126, 4;
	add.s64 	%rd76, %rd1, %rd75;
	ld.global.f32 	%f110, [%rd76];
	mad.lo.s32 	%r127, %r141, %r2, %r31;
	mul.wide.s32 	%rd77, %r127, 4;
	add.s64 	%rd78, %rd2, %rd77;
	ld.global.f32 	%f111, [%rd78];
	fma.rn.f32 	%f112, %f110, %f111, %f132;
	ld.global.f32 	%f113, [%rd76+4];
	add.s64 	%rd80, %rd78, %rd79;
	ld.global.f32 	%f114, [%rd80];
	fma.rn.f32 	%f132, %f113, %f114, %f112;
	add.s32 	%r141, %r141, 2;
$L__BB2_40:
	and.b32  	%r128, %r1, 1;
	setp.eq.b32 	%p38, %r128, 1;
	not.pred 	%p39, %p38;
	@%p39 bra 	$L__BB2_42;
	add.s32 	%r129, %r141, %r32;
	mul.wide.s32 	%rd81, %r129, 4;
	add.s64 	%rd82, %rd1, %rd81;
	ld.global.f32 	%f115, [%rd82];
	mad.lo.s32 	%r130, %r141, %r2, %r31;
	mul.wide.s32 	%rd83, %r130, 4;
	add.s64 	%rd84, %rd2, %rd83;
	ld.global.f32 	%f116, [%rd84];
	fma.rn.f32 	%f132, %f115, %f116, %f132;
$L__BB2_42:
	mul.wide.s32 	%rd85, %r30, 4;
	add.s64 	%rd86, %rd3, %rd85;
	st.global.f32 	[%rd86], %f132;
$L__BB2_43:
	add.s32 	%r136, %r136, 1;
	setp.eq.s32 	%p40, %r136, %r64;
	@%p40 bra 	$L__BB2_60;
	bra.uni 	$L__BB2_30;
$L__BB2_44:
	and.b32  	%r45, %r64, 3;
	setp.lt.u32 	%p22, %r64, 4;
	mov.b32 	%r145, 0;
	@%p22 bra 	$L__BB2_55;
	and.b32  	%r145, %r64, 2147483644;
	mov.b32 	%r144, 0;
$L__BB2_46:
	shl.b32 	%r104, %r144, 7;
	add.s32 	%r50, %r104, %r25;
	setp.ge.s32 	%p23, %r50, %r3;
	mul.wide.s32 	%rd52, %r50, 4;
	add.s64 	%rd4, %rd3, %rd52;
	@%p23 bra 	$L__BB2_48;
	mov.b32 	%r105, 0;
	st.global.u32 	[%rd4], %r105;
$L__BB2_48:
	add.s32 	%r106, %r50, 128;
	setp.ge.s32 	%p24, %r106, %r3;
	@%p24 bra 	$L__BB2_50;
	mov.b32 	%r107, 0;
	st.global.u32 	[%rd4+512], %r107;
$L__BB2_50:
	add.s32 	%r108, %r50, 256;
	setp.ge.s32 	%p25, %r108, %r3;
	@%p25 bra 	$L__BB2_52;
	mov.b32 	%r109, 0;
	st.global.u32 	[%rd4+1024], %r109;
$L__BB2_52:
	add.s32 	%r110, %r50, 384;
	setp.ge.s32 	%p26, %r110, %r3;
	@%p26 bra 	$L__BB2_54;
	mov.b32 	%r111, 0;
	st.global.u32 	[%rd4+1536], %r111;
$L__BB2_54:
	add.s32 	%r144, %r144, 4;
	setp.ne.s32 	%p27, %r144, %r145;
	@%p27 bra 	$L__BB2_46;
$L__BB2_55:
	setp.eq.s32 	%p28, %r45, 0;
	@%p28 bra 	$L__BB2_60;
	mov.b32 	%r147, 0;
$L__BB2_57:
	.pragma "nounroll";
	shl.b32 	%r113, %r145, 7;
	add.s32 	%r55, %r113, %r25;
	setp.ge.s32 	%p29, %r55, %r3;
	@%p29 bra 	$L__BB2_59;
	mul.wide.s32 	%rd53, %r55, 4;
	add.s64 	%rd54, %rd3, %rd53;
	mov.b32 	%r114, 0;
	st.global.u32 	[%rd54], %r114;
$L__BB2_59:
	add.s32 	%r145, %r145, 1;
	add.s32 	%r147, %r147, 1;
	setp.eq.s32 	%p30, %r147, %r45;
	@%p30 bra 	$L__BB2_60;
	bra.uni 	$L__BB2_57;
$L__BB2_60:
	ret;

}
	// .globl	_ZN3cub18CUB_300001_SM_10006detail9transform16transform_kernelINS2_10policy_hubILb1EN4cuda3std3__45tupleIJN6thrust24THRUST_300001_SM_1000_NS17counting_iteratorIiNSA_11use_defaultESC_SC_EEEEEE10policy1000El21MatrixMultiplyFunctorNSA_6detail15normal_iteratorINSA_10device_ptrIfEEEEJSD_EEEvT0_iT1_T2_DpNS2_10kernel_argIT3_EE
.visible .entry _ZN3cub18CUB_300001_SM_10006detail9transform16transform_kernelINS2_10policy_hubILb1EN4cuda3std3__45tupleIJN6thrust24THRUST_300001_SM_1000_NS17counting_iteratorIiNSA_11use_defaultESC_SC_EEEEEE10policy1000El21MatrixMultiplyFunctorNSA_6detail15normal_iteratorINSA_10device_ptrIfEEEEJSD_EEEvT0_iT1_T2_DpNS2_10kernel_argIT3_EE(
	.param .u64 _ZN3cub18CUB_300001_SM_10006detail9transform16transform_kernelINS2_10policy_hubILb1EN4cuda3std3__45tupleIJN6thrust24THRUST_300001_SM_1000_NS17counting_iteratorIiNSA_11use_defaultESC_SC_EEEEEE10policy1000El21MatrixMultiplyFunctorNSA_6detail15normal_iteratorINSA_10device_ptrIfEEEEJSD_EEEvT0_iT1_T2_DpNS2_10kernel_argIT3_EE_param_0,
	.param .u32 _ZN3cub18CUB_300001_SM_10006detail9transform16transform_kernelINS2_10policy_hubILb1EN4cuda3std3__45tupleIJN6thrust24THRUST_300001_SM_1000_NS17counting_iteratorIiNSA_11use_defaultESC_SC_EEEEEE10policy1000El21MatrixMultiplyFunctorNSA_6detail15normal_iteratorINSA_10device_ptrIfEEEEJSD_EEEvT0_iT1_T2_DpNS2_10kernel_argIT3_EE_param_1,
	.param .align 8 .b8 _ZN3cub18CUB_300001_SM_10006detail9transform16transform_kernelINS2_10policy_hubILb1EN4cuda3std3__45tupleIJN6thrust24THRUST_300001_SM_1000_NS17counting_iteratorIiNSA_11use_defaultESC_SC_EEEEEE10policy1000El21MatrixMultiplyFunctorNSA_6detail15normal_iteratorINSA_10device_ptrIfEEEEJSD_EEEvT0_iT1_T2_DpNS2_10kernel_argIT3_EE_param_2[40],
	.param .align 8 .b8 _ZN3cub18CUB_300001_SM_10006detail9transform16transform_kernelINS2_10policy_hubILb1EN4cuda3std3__45tupleIJN6thrust24THRUST_300001_SM_1000_NS17counting_iteratorIiNSA_11use_defaultESC_SC_EEEEEE10policy1000El21MatrixMultiplyFunctorNSA_6detail15normal_iteratorINSA_10device_ptrIfEEEEJSD_EEEvT0_iT1_T2_DpNS2_10kernel_argIT3_EE_param_3[8],
	.param .align 8 .b8 _ZN3cub18CUB_300001_SM_10006detail9transform16transform_kernelINS2_10policy_hubILb1EN4cuda3std3__45tupleIJN6thrust24THRUST_300001_SM_1000_NS17counting_iteratorIiNSA_11use_defaultESC_SC_EEEEEE10policy1000El21MatrixMultiplyFunctorNSA_6detail15normal_iteratorINSA_10device_ptrIfEEEEJSD_EEEvT0_iT1_T2_DpNS2_10kernel_argIT3_EE_param_4[16]
)
.maxntid 128
{
	.reg .pred 	%p<41>;
	.reg .b32 	%r<149>;
	.reg .b32 	%f<133>;
	.reg .b64 	%rd<93>;

	ld.param.u32 	%r1, [_ZN3cub18CUB_300001_SM_10006detail9transform16transform_kernelINS2_10policy_hubILb1EN4cuda3std3__45tupleIJN6thrust24THRUST_300001_SM_1000_NS17counting_iteratorIiNSA_11use_defaultESC_SC_EEEEEE10policy1000El21MatrixMultiplyFunctorNSA_6detail15normal_iteratorINSA_10device_ptrIfEEEEJSD_EEEvT0_iT1_T2_DpNS2_10kernel_argIT3_EE_param_2+28];
	ld.param.u32 	%r2, [_ZN3cub18CUB_300001_SM_10006detail9transform16transform_kernelINS2_10policy_hubILb1EN4cuda3std3__45tupleIJN6thrust24THRUST_300001_SM_1000_NS17counting_iteratorIiNSA_11use_defaultESC_SC_EEEEEE10policy1000El21MatrixMultiplyFunctorNSA_6detail15normal_iteratorINSA_10device_ptrIfEEEEJSD_EEEvT0_iT1_T2_DpNS2_10kernel_argIT3_EE_param_2+32];
	ld.param.u32 	%r66, [_ZN3cub18CUB_300001_SM_10006detail9transform16transform_kernelINS2_10policy_hubILb1EN4cuda3std3__45tupleIJN6thrust24THRUST_300001_SM_1000_NS17counting_iteratorIiNSA_11use_defaultESC_SC_EEEEEE10policy1000El21MatrixMultiplyFunctorNSA_6detail15normal_iteratorINSA_10device_ptrIfEEEEJSD_EEEvT0_iT1_T2_DpNS2_10kernel_argIT3_EE_param_4];
	ld.param.u64 	%rd5, [_ZN3cub18CUB_300001_SM_10006detail9transform16transform_kernelINS2_10policy_hubILb1EN4cuda3std3__45tupleIJN6thrust24THRUST_300001_SM_1000_NS17counting_iteratorIiNSA_11use_defaultESC_SC_EEEEEE10policy1000El21MatrixMultiplyFunctorNSA_6detail15normal_iteratorINSA_10device_ptrIfEEEEJSD_EEEvT0_iT1_T2_DpNS2_10kernel_argIT3_EE_param_0];
	ld.param.u64 	%rd6, [_ZN3cub18CUB_300001_SM_10006detail9transform16transform_kernelINS2_10policy_hubILb1EN4cuda3std3__45tupleIJN6thrust24THRUST_300001_SM_1000_NS17counting_iteratorIiNSA_11use_defaultESC_SC_EEEEEE10policy1000El21MatrixMultiplyFunctorNSA_6detail15normal_iteratorINSA_10device_ptrIfEEEEJSD_EEEvT0_iT1_T2_DpNS2_10kernel_argIT3_EE_param_3];
	ld.param.u64 	%rd7, [_ZN3cub18CUB_300001_SM_10006detail9transform16transform_kernelINS2_10policy_hubILb1EN4cuda3std3__45tupleIJN6thrust24THRUST_300001_SM_1000_NS17counting_iteratorIiNSA_11use_defaultESC_SC_EEEEEE10policy1000El21MatrixMultiplyFunctorNSA_6detail15normal_iteratorINSA_10device_ptrIfEEEEJSD_EEEvT0_iT1_T2_DpNS2_10kernel_argIT3_EE_param_2+8];
	ld.param.u64 	%rd8, [_ZN3cub18CUB_300001_SM_10006detail9transform16transform_kernelINS2_10policy_hubILb1EN4cuda3std3__45tupleIJN6thrust24THRUST_300001_SM_1000_NS17counting_iteratorIiNSA_11use_defaultESC_SC_EEEEEE10policy1000El21MatrixMultiplyFunctorNSA_6detail15normal_iteratorINSA_10device_ptrIfEEEEJSD_EEEvT0_iT1_T2_DpNS2_10kernel_argIT3_EE_param_2];
	ld.param.u32 	%r65, [_ZN3cub18CUB_300001_SM_10006detail9transform16transform_kernelINS2_10policy_hubILb1EN4cuda3std3__45tupleIJN6thrust24THRUST_300001_SM_1000_NS17counting_iteratorIiNSA_11use_defaultESC_SC_EEEEEE10policy1000El21MatrixMultiplyFunctorNSA_6detail15normal_iteratorINSA_10device_ptrIfEEEEJSD_EEEvT0_iT1_T2_DpNS2_10kernel_argIT3_EE_param_1];
	cvta.to.global.u64 	%rd1, %rd8;
	cvta.to.global.u64 	%rd2, %rd7;
	cvta.to.global.u64 	%rd9, %rd6;
	shl.b32 	%r67, %r65, 7;
	mov.u32 	%r68, %ctaid.x;
	cvt.u64.u32 	%rd10, %r68;
	cvt.s64.s32 	%rd11, %r67;
	mul.lo.s64 	%rd12, %rd11, %rd10;
	sub.s64 	%rd13, %rd5, %rd12;
	min.s64 	%rd14, %rd13, %rd11;
	cvt.u32.u64 	%r3, %rd14;
	cvt.u32.u64 	%r69, %rd12;
	add.s32 	%r4, %r66, %r69;
	shl.b64 	%rd15, %rd12, 2;
	add.s64 	%rd3, %rd9, %rd15;
	setp.eq.s32 	%p1, %r67, %r3;
	@%p1 bra 	$L__BB3_34;
	setp.lt.s32 	%p2, %r65, 1;
	@%p2 bra 	$L__BB3_60;
	mov.u32 	%r5, %tid.x;
	setp.lt.s32 	%p3, %r1, 1;
	@%p3 bra 	$L__BB3_18;
	and.b32  	%r6, %r1, 7;
	add.s32 	%r7, %r6, -1;
	and.b32  	%r8, %r1, 3;
	and.b32  	%r9, %r1, 2147483640;
	and.b32  	%r10, %r1, 1;
	mov.b32 	%r129, 0;
	mul.wide.s32 	%rd43, %r2, 4;
$L__BB3_4:
	shl.b32 	%r84, %r129, 7;
	add.s32 	%r12, %r84, %r5;
	setp.ge.s32 	%p13, %r12, %r3;
	@%p13 bra 	$L__BB3_17;
	setp.lt.u32 	%p14, %r1, 8;
	add.s32 	%r86, %r12, %r4;
	div.s32 	%r87, %r86, %r2;
	mul.lo.s32 	%r88, %r87, %r2;
	sub.s32 	%r13, %r86, %r88;
	mul.lo.s32 	%r14, %r87, %r1;
	mov.f32 	%f124, 0f00000000;
	mov.b32 	%r132, 0;
	@%p14 bra 	$L__BB3_8;
	mov.f32 	%f124, 0f00000000;
	mov.b32 	%r130, 0;
$L__BB3_7:
	.pragma "nounroll";
	add.s32 	%r90, %r130, %r14;
	mul.wide.s32 	%rd19, %r90, 4;
	add.s64 	%rd20, %rd1, %rd19;
	ld.global.f32 	%f28, [%rd20];
	mad.lo.s32 	%r91, %r130, %r2, %r13;
	mul.wide.s32 	%rd21, %r91, 4;
	add.s64 	%rd22, %rd2, %rd21;
	ld.global.f32 	%f29, [%rd22];
	fma.rn.f32 	%f30, %f28, %f29, %f124;
	ld.global.f32 	%f31, [%rd20+4];
	mul.wide.s32 	%rd23, %r2, 4;
	add.s64 	%rd24, %rd22, %rd23;
	ld.global.f32 	%f32, [%rd24];
	fma.rn.f32 	%f33, %f31, %f32, %f30;
	ld.global.f32 	%f34, [%rd20+8];
	add.s64 	%rd25, %rd24, %rd23;
	ld.global.f32 	%f35, [%rd25];
	fma.rn.f32 	%f36, %f34, %f35, %f33;
	ld.global.f32 	%f37, [%rd20+12];
	add.s64 	%rd26, %rd25, %rd23;
	ld.global.f32 	%f38, [%rd26];
	fma.rn.f32 	%f39, %f37, %f38, %f36;
	ld.global.f32 	%f40, [%rd20+16];
	add.s64 	%rd27, %rd26, %rd23;
	ld.global.f32 	%f41, [%rd27];
	fma.rn.f32 	%f42, %f40, %f41, %f39;
	ld.global.f32 	%f43, [%rd20+20];
	add.s64 	%rd28, %rd27, %rd23;
	ld.global.f32 	%f44, [%rd28];
	fma.rn.f32 	%f45, %f43, %f44, %f42;
	ld.global.f32 	%f46, [%rd20+24];
	add.s64 	%rd29, %rd28, %rd23;
	ld.global.f32 	%f47, [%rd29];
	fma.rn.f32 	%f48, %f46, %f47, %f45;
	ld.global.f32 	%f49, [%rd20+28];
	add.s64 	%rd30, %rd29, %rd23;
	ld.global.f32 	%f50, [%rd30];
	fma.rn.f32 	%f124, %f49, %f50, %f48;
	add.s32 	%r130, %r130, 8;
	setp.ne.s32 	%p15, %r130, %r9;
	mov.u32 	%r132, %r9;
	@%p15 bra 	$L__BB3_7;
$L__BB3_8:
	setp.eq.s32 	%p16, %r6, 0;
	@%p16 bra 	$L__BB3_16;
	setp.lt.u32 	%p17, %r7, 3;
	@%p17 bra 	$L__BB3_11;
	add.s32 	%r92, %r132, %r14;
	mul.wide.s32 	%rd31, %r92, 4;
	add.s64 	%rd32, %rd1, %rd31;
	ld.global.f32 	%f52, [%rd32];
	mad.lo.s32 	%r93, %r132, %r2, %r13;
	mul.wide.s32 	%rd33, %r93, 4;
	add.s64 	%rd34, %rd2, %rd33;
	ld.global.f32 	%f53, [%rd34];
	fma.rn.f32 	%f54, %f52, %f53, %f124;
	ld.global.f32 	%f55, [%rd32+4];
	add.s64 	%rd36, %rd34, %rd43;
	ld.global.f32 	%f56, [%rd36];
	fma.rn.f32 	%f57, %f55, %f56, %f54;
	ld.global.f32 	%f58, [%rd32+8];
	add.s64 	%rd37, %rd36, %rd43;
	ld.global.f32 	%f59, [%rd37];
	fma.rn.f32 	%f60, %f58, %f59, %f57;
	ld.global.f32 	%f61, [%rd32+12];
	add.s64 	%rd38, %rd37, %rd43;
	ld.global.f32 	%f62, [%rd38];
	fma.rn.f32 	%f124, %f61, %f62, %f60;
	add.s32 	%r132, %r132, 4;
$L__BB3_11:
	setp.eq.s32 	%p18, %r8, 0;
	@%p18 bra 	$L__BB3_16;
	setp.eq.s32 	%p19, %r8, 1;
	@%p19 bra 	$L__BB3_14;
	add.s32 	%r94, %r132, %r14;
	mul.wide.s32 	%rd39, %r94, 4;
	add.s64 	%rd40, %rd1, %rd39;
	ld.global.f32 	%f64, [%rd40];
	mad.lo.s32 	%r95, %r132, %r2, %r13;
	mul.wide.s32 	%rd41, %r95, 4;
	add.s64 	%rd42, %rd2, %rd41;
	ld.global.f32 	%f65, [%rd42];
	fma.rn.f32 	%f66, %f64, %f65, %f124;
	ld.global.f32 	%f67, [%rd40+4];
	add.s64 	%rd44, %rd42, %rd43;
	ld.global.f32 	%f68, [%rd44];
	fma.rn.f32 	%f124, %f67, %f68, %f66;
	add.s32 	%r132, %r132, 2;
$L__BB3_14:
	setp.eq.s32 	%p20, %r10, 0;
	@%p20 bra 	$L__BB3_16;
	add.s32 	%r96, %r132, %r14;
	mul.wide.s32 	%rd45, %r96, 4;
	add.s64 	%rd46, %rd1, %rd45;
	ld.global.f32 	%f69, [%rd46];
	mad.lo.s32 	%r97, %r132, %r2, %r13;
	mul.wide.s32 	%rd47, %r97, 4;
	add.s64 	%rd48, %rd2, %rd47;
	ld.global.f32 	%f70, [%rd48];
	fma.rn.f32 	%f124, %f69, %f70, %f124;
$L__BB3_16:
	mul.wide.s32 	%rd49, %r12, 4;
	add.s64 	%rd50, %rd3, %rd49;
	st.global.f32 	[%rd50], %f124;
$L__BB3_17:
	add.s32 	%r129, %r129, 1;
	setp.eq.s32 	%p21, %r129, %r65;
	@%p21 bra 	$L__BB3_60;
	bra.uni 	$L__BB3_4;
$L__BB3_18:
	and.b32  	%r23, %r65, 3;
	setp.lt.u32 	%p4, %r65, 4;
	mov.b32 	%r146, 0;
	@%p4 bra 	$L__BB3_29;
	and.b32  	%r146, %r65, 2147483644;
	mov.b32 	%r142, 0;
$L__BB3_20:
	shl.b32 	%r72, %r142, 7;
	add.s32 	%r51, %r72, %r5;
	setp.ge.s32 	%p5, %r51, %r3;
	mul.wide.s32 	%rd16, %r51, 4;
	add.s64 	%rd4, %rd3, %rd16;
	@%p5 bra 	$L__BB3_22;
	mov.b32 	%r73, 0;
	st.global.u32 	[%rd4], %r73;
$L__BB3_22:
	add.s32 	%r74, %r51, 128;
	setp.ge.s32 	%p6, %r74, %r3;
	@%p6 bra 	$L__BB3_24;
	mov.b32 	%r75, 0;
	st.global.u32 	[%rd4+512], %r75;
$L__BB3_24:
	add.s32 	%r76, %r51, 256;
	setp.ge.s32 	%p7, %r76, %r3;
	@%p7 bra 	$L__BB3_26;
	mov.b32 	%r77, 0;
	st.global.u32 	[%rd4+1024], %r77;
$L__BB3_26:
	add.s32 	%r78, %r51, 384;
	setp.ge.s32 	%p8, %r78, %r3;
	@%p8 bra 	$L__BB3_28;
	mov.b32 	%r79, 0;
	st.global.u32 	[%rd4+1536], %r79;
$L__BB3_28:
	add.s32 	%r142, %r142, 4;
	setp.eq.s32 	%p9, %r142, %r146;
	@%p9 bra 	$L__BB3_29;
	bra.uni 	$L__BB3_20;
$L__BB3_29:
	setp.eq.s32 	%p10, %r23, 0;
	@%p10 bra 	$L__BB3_60;
	mov.b32 	%r148, 0;
$L__BB3_31:
	.pragma "nounroll";
	shl.b32 	%r81, %r146, 7;
	add.s32 	%r62, %r81, %r5;
	setp.ge.s32 	%p11, %r62, %r3;
	@%p11 bra 	$L__BB3_33;
	mul.wide.s32 	%rd17, %r62, 4;
	add.s64 	%rd18, %rd3, %rd17;
	mov.b32 	%r82, 0;
	st.global.u32 	[%rd18], %r82;
$L__BB3_33:
	add.s32 	%r146, %r146, 1;
	add.s32 	%r148, %r148, 1;
	setp.ne.s32 	%p12, %r148, %r23;
	@%p12 bra 	$L__BB3_31;
	bra.uni 	$L__BB3_60;
$L__BB3_34:
	setp.lt.s32 	%p22, %r65, 1;
	@%p22 bra 	$L__BB3_60;
	mov.u32 	%r25, %tid.x;
	setp.lt.s32 	%p23, %r1, 1;
	@%p23 bra 	$L__BB3_49;
	and.b32  	%r26, %r1, 7;
	and.b32  	%r27, %r1, 2147483640;
	neg.s32 	%r28, %r27;
	shl.b32 	%r29, %r2, 3;
	mov.b32 	%r134, 0;
	mul.wide.s32 	%rd85, %r2, 4;
$L__BB3_37:
	setp.lt.u32 	%p32, %r1, 8;
	shl.b32 	%r116, %r134, 7;
	add.s32 	%r31, %r116, %r25;
	add.s32 	%r117, %r31, %r4;
	div.s32 	%r118, %r117, %r2;
	mul.lo.s32 	%r119, %r118, %r2;
	sub.s32 	%r32, %r117, %r119;
	mul.lo.s32 	%r33, %r118, %r1;
	mov.f32 	%f132, 0f00000000;
	mov.b32 	%r139, 0;
	@%p32 bra 	$L__BB3_40;
	mov.f32 	%f132, 0f00000000;
	mov.u32 	%r135, %r33;
	mov.u32 	%r136, %r32;
	mov.u32 	%r137, %r28;
$L__BB3_39:
	.pragma "nounroll";
	mul.wide.s32 	%rd61, %r135, 4;
	add.s64 	%rd62, %rd1, %rd61;
	ld.global.f32 	%f74, [%rd62];
	mul.wide.s32 	%rd63, %r136, 4;
	add.s64 	%rd64, %rd2, %rd63;
	ld.global.f32 	%f75, [%rd64];
	fma.rn.f32 	%f76, %f74, %f75, %f132;
	ld.global.f32 	%f77, [%rd62+4];
	mul.wide.s32 	%rd65, %r2, 4;
	add.s64 	%rd66, %rd64, %rd65;
	ld.global.f32 	%f78, [%rd66];
	fma.rn.f32 	%f79, %f77, %f78, %f76;
	ld.global.f32 	%f80, [%rd62+8];
	add.s64 	%rd67, %rd66, %rd65;
	ld.global.f32 	%f81, [%rd67];
	fma.rn.f32 	%f82, %f80, %f81, %f79;
	ld.global.f32 	%f83, [%rd62+12];
	add.s64 	%rd68, %rd67, %rd65;
	ld.global.f32 	%f84, [%rd68];
	fma.rn.f32 	%f85, %f83, %f84, %f82;
	ld.global.f32 	%f86, [%rd62+16];
	add.s64 	%rd69, %rd68, %rd65;
	ld.global.f32 	%f87, [%rd69];
	fma.rn.f32 	%f88, %f86, %f87, %f85;
	ld.global.f32 	%f89, [%rd62+20];
	add.s64 	%rd70, %rd69, %rd65;
	ld.global.f32 	%f90, [%rd70];
	fma.rn.f32 	%f91, %f89, %f90, %f88;
	ld.global.f32 	%f92, [%rd62+24];
	add.s64 	%rd71, %rd70, %rd65;
	ld.global.f32 	%f93, [%rd71];
	fma.rn.f32 	%f94, %f92, %f93, %f91;
	ld.global.f32 	%f95, [%rd62+28];
	add.s64 	%rd72, %rd71, %rd65;
	ld.global.f32 	%f96, [%rd72];
	fma.rn.f32 	%f132, %f95, %f96, %f94;
	add.s32 	%r137, %r137, 8;
	add.s32 	%r136, %r136, %r29;
	add.s32 	%r135, %r135, 8;
	setp.ne.s32 	%p33, %r137, 0;
	mov.u32 	%r139, %r27;
	@%p33 bra 	$L__BB3_39;
$L__BB3_40:
	setp.eq.s32 	%p34, %r26, 0;
	@%p34 bra 	$L__BB3_48;
	add.s32 	%r120, %r26, -1;
	setp.lt.u32 	%p35, %r120, 3;
	@%p35 bra 	$L__BB3_43;
	add.s32 	%r121, %r139, %r33;
	mul.wide.s32 	%rd73, %r121, 4;
	add.s64 	%rd74, %rd1, %rd73;
	ld.global.f32 	%f98, [%rd74];
	mad.lo.s32 	%r122, %r139, %r2, %r32;
	mul.wide.s32 	%rd75, %r122, 4;
	add.s64 	%rd76, %rd2, %rd75;
	ld.global.f32 	%f99, [%rd76];
	fma.rn.f32 	%f100, %f98, %f99, %f132;
	ld.global.f32 	%f101, [%rd74+4];
	add.s64 	%rd78, %rd76, %rd85;
	ld.global.f32 	%f102, [%rd78];
	fma.rn.f32 	%f103, %f101, %f102, %f100;
	ld.global.f32 	%f104, [%rd74+8];
	add.s64 	%rd79, %rd78, %rd85;
	ld.global.f32 	%f105, [%rd79];
	fma.rn.f32 	%f106, %f104, %f105, %f103;
	ld.global.f32 	%f107, [%rd74+12];
	add.s64 	%rd80, %rd79, %rd85;
	ld.global.f32 	%f108, [%rd80];
	fma.rn.f32 	%f132, %f107, %f108, %f106;
	add.s32 	%r139, %r139, 4;
$L__BB3_43:
	and.b32  	%r123, %r1, 3;
	setp.eq.s32 	%p36, %r123, 0;
	@%p36 bra 	$L__BB3_48;
	setp.eq.s32 	%p37, %r123, 1;
	@%p37 bra 	$L__BB3_46;
	add.s32 	%r124, %r139, %r33;
	mul.wide.s32 	%rd81, %r124, 4;
	add.s64 	%rd82, %rd1, %rd81;
	ld.global.f32 	%f110, [%rd82];
	mad.lo.s32 	%r125, %r139, %r2, %r32;
	mul.wide.s32 	%rd83, %r125, 4;
	add.s64 	%rd84, %rd2, %rd83;
	ld.global.f32 	%f111, [%rd84];
	fma.rn.f32 	%f112, %f110, %f111, %f132;
	ld.global.f32 	%f113, [%rd82+4];
	add.s64 	%rd86, %rd84, %rd85;
	ld.global.f32 	%f114, [%rd86];
	fma.rn.f32 	%f132, %f113, %f114, %f112;
	add.s32 	%r139, %r139, 2;
$L__BB3_46:
	and.b32  	%r126, %r1, 1;
	setp.eq.b32 	%p38, %r126, 1;
	not.pred 	%p39, %p38;
	@%p39 bra 	$L__BB3_48;
	add.s32 	%r127, %r139, %r33;
	mul.wide.s32 	%rd87, %r127, 4;
	add.s64 	%rd88, %rd1, %rd87;
	ld.global.f32 	%f115, [%rd88];
	mad.lo.s32 	%r128, %r139, %r2, %r32;
	mul.wide.s32 	%rd89, %r128, 4;
	add.s64 	%rd90, %rd2, %rd89;
	ld.global.f32 	%f116, [%rd90];
	fma.rn.f32 	%f132, %f115, %f116, %f132;
$L__BB3_48:
	mul.wide.s32 	%rd91, %r31, 4;
	add.s64 	%rd92, %rd3, %rd91;
	st.global.f32 	[%rd92], %f132;
	add.s32 	%r134, %r134, 1;
	setp.eq.s32 	%p40, %r134, %r65;
	@%p40 bra 	$L__BB3_60;
	bra.uni 	$L__BB3_37;
$L__BB3_49:
	and.b32  	%r46, %r65, 7;
	setp.lt.u32 	%p24, %r65, 8;
	mov.b32 	%r144, 0;
	@%p24 bra 	$L__BB3_52;
	and.b32  	%r144, %r65, 2147483640;
	mov.b32 	%r141, 0;
$L__BB3_51:
	.pragma "nounroll";
	shl.b32 	%r100, %r141, 7;
	add.s32 	%r101, %r100, %r25;
	mul.wide.u32 	%rd51, %r101, 4;
	add.s64 	%rd52, %rd3, %rd51;
	mov.b32 	%r102, 0;
	st.global.u32 	[%rd52], %r102;
	add.s32 	%r103, %r101, 128;
	mul.wide.s32 	%rd53, %r103, 4;
	add.s64 	%rd54, %rd3, %rd53;
	st.global.u32 	[%rd54], %r102;
	st.global.u32 	[%rd54+512], %r102;
	st.global.u32 	[%rd54+1024], %r102;
	st.global.u32 	[%rd54+1536], %r102;
	st.global.u32 	[%rd54+2048], %r102;
	st.global.u32 	[%rd54+2560], %r102;
	st.global.u32 	[%rd54+3072], %r102;
	add.s32 	%r141, %r141, 8;
	setp.eq.s32 	%p25, %r141, %r144;
	@%p25 bra 	$L__BB3_52;
	bra.uni 	$L__BB3_51;
$L__BB3_52:
	setp.eq.s32 	%p26, %r46, 0;
	@%p26 bra 	$L__BB3_60;
	and.b32  	%r54, %r65, 3;
	setp.lt.u32 	%p27, %r46, 4;
	@%p27 bra 	$L__BB3_55;
	shl.b32 	%r104, %r144, 7;
	add.s32 	%r105, %r104, %r25;
	mul.wide.s32 	%rd55, %r105, 4;
	add.s64 	%rd56, %rd3, %rd55;
	mov.b32 	%r106, 0;
	st.global.u32 	[%rd56], %r106;
	st.global.u32 	[%rd56+512], %r106;
	st.global.u32 	[%rd56+1024], %r106;
	st.global.u32 	[%rd56+1536], %r106;
	add.s32 	%r144, %r144, 4;
$L__BB3_55:
	setp.eq.s32 	%p28, %r54, 0;
	@%p28 bra 	$L__BB3_60;
	setp.eq.s32 	%p29, %r54, 1;
	@%p29 bra 	$L__BB3_58;
	shl.b32 	%r107, %r144, 7;
	add.s32 	%r108, %r107, %r25;
	mul.wide.s32 	%rd57, %r108, 4;
	add.s64 	%rd58, %rd3, %rd57;
	mov.b32 	%r109, 0;
	st.global.u32 	[%rd58], %r109;
	st.global.u32 	[%rd58+512], %r109;
	add.s32 	%r144, %r144, 2;
$L__BB3_58:
	and.b32  	%r110, %r65, 1;
	setp.eq.b32 	%p30, %r110, 1;
	not.pred 	%p31, %p30;
	@%p31 bra 	$L__BB3_60;
	shl.b32 	%r111, %r144, 7;
	add.s32 	%r112, %r111, %r25;
	mul.wide.s32 	%rd59, %r112, 4;
	add.s64 	%rd60, %rd3, %rd59;
	mov.b32 	%r113, 0;
	st.global.u32 	[%rd60], %r113;
$L__BB3_60:
	ret;

}


// ===== COMPILED SASS (sm_100) =====

	.target	sm_100

	.elftype	@"ET_EXEC"


//--------------------- .note.nv.tkinfo           --------------------------
	.section	.note.nv.tkinfo,"",@"SHT_NOTE"
	.sectionflags	@"SHF_NOTE_NV_TKINFO"
	.tkinfo
        /*0018*/ 	.word	0x00000002
        /*0030*/ 	.string	""
        /*0030*/ 	.string	"ptxas"
        /*0030*/ 	.string	"Cuda compilation tools, release 13.0, V13.0.88"
        /*0030*/ 	.string	"Build cuda_13.0.r13.0/compiler.36424714_0"
        /*0030*/ 	.string	"-arch sm_100 -m 64 "



//--------------------- .note.nv.cuinfo           --------------------------
	.section	.note.nv.cuinfo,"",@"SHT_NOTE"
	.sectionflags	@"SHF_NOTE_NV_CUINFO"
        /*0018*/ 	.short	0x0002
        /*001a*/ 	.short	0x0064
        /*001c*/ 	.short	0x0082
	.zero		2


//--------------------- .nv.info                  --------------------------
	.section	.nv.info,"",@"SHT_CUDA_INFO"
	.align	4


	//----- nvinfo : EIATTR_REGCOUNT
	.align		4
        /*0000*/ 	.byte	0x04, 0x2f
        /*0002*/ 	.short	(.L_44 - .L_43)
	.align		4
.L_43:
        /*0004*/ 	.word	index@(_ZN3cub18CUB_300001_SM_10006detail11EmptyKernelIvEEvv)
        /*0008*/ 	.word	0x00000004


	//----- nvinfo : EIATTR_FRAME_SIZE
	.align		4
.L_44:
        /*000c*/ 	.byte	0x04, 0x11
        /*000e*/ 	.short	(.L_46 - .L_45)
	.align		4
.L_45:
        /*0010*/ 	.word	index@(_ZN3cub18CUB_300001_SM_10006detail11EmptyKernelIvEEvv)
        /*0014*/ 	.word	0x00000000


	//----- nvinfo : EIATTR_REGCOUNT
	.align		4
.L_46:
        /*0018*/ 	.byte	0x04, 0x2f
        /*001a*/ 	.short	(.L_48 - .L_47)
	.align		4
.L_47:
        /*001c*/ 	.word	index@(_ZN3cub18CUB_300001_SM_10006detail8for_each13static_kernelINS2_12policy_hub_t12policy_500_tEmN6thrust24THRUST_300001_SM_1000_NS8cuda_cub20__uninitialized_fill7functorINS7_10device_ptrIfEEfEEEEvT0_T1_)
        /*0020*/ 	.word	0x00000008


	//----- nvinfo : EIATTR_FRAME_SIZE
	.align		4
.L_48:
        /*0024*/ 	.byte	0x04, 0x11
        /*0026*/ 	.short	(.L_50 - .L_49)
	.align		4
.L_49:
        /*0028*/ 	.word	index@(_ZN3cub18CUB_300001_SM_10006detail8for_each13static_kernelINS2_12policy_hub_t12policy_500_tEmN6thrust24THRUST_300001_SM_1000_NS8cuda_cub20__uninitialized_fill7functorINS7_10device_ptrIfEEfEEEEvT0_T1_)
        /*002c*/ 	.word	0x00000000


	//----- nvinfo : EIATTR_REGCOUNT
	.align		4
.L_50:
        /*0030*/ 	.byte	0x04, 0x2f
        /*0032*/ 	.short	(.L_52 - .L_51)
	.align		4
.L_51:
        /*0034*/ 	.word	index@(_ZN3cub18CUB_300001_SM_10006detail9transform16transform_kernelINS2_10policy_hubILb1EN4cuda3std3__45tupleIJN6thrust24THRUST_300001_SM_1000_NS17counting_iteratorIiNSA_11use_defaultESC_SC_EEEEEE10policy1000Ei21MatrixMultiplyFunctorNSA_6detail15normal_iteratorINSA_10device_ptrIfEEEEJSD_EEEvT0_iT1_T2_DpNS2_10kernel_argIT3_EE)
        /*0038*/ 	.word	0x00000020


	//----- nvinfo : EIATTR_FRAME_SIZE
	.align		4
.L_52:
        /*003c*/ 	.byte	0x04, 0x11
        /*003e*/ 	.short	(.L_54 - .L_53)
	.align		4
.L_53:
        /*0040*/ 	.word	index@(_ZN3cub18CUB_300001_SM_10006detail9transform16transform_kernelINS2_10policy_hubILb1EN4cuda3std3__45tupleIJN6thrust24THRUST_300001_SM_1000_NS17counting_iteratorIiNSA_11use_defaultESC_SC_EEEEEE10policy1000Ei21MatrixMultiplyFunctorNSA_6detail15normal_iteratorINSA_10device_ptrIfEEEEJSD_EEEvT0_iT1_T2_DpNS2_10kernel_argIT3_EE)
        /*0044*/ 	.word	0x00000000


	//----- nvinfo : EIATTR_REGCOUNT
	.align		4
.L_54:
        /*0048*/ 	.byte	0x04, 0x2f
        /*004a*/ 	.short	(.L_56 - .L_55)
	.align		4
.L_55:
        /*004c*/ 	.word	index@(_ZN3cub18CUB_300001_SM_10006detail9transform16transform_kernelINS2_10policy_hubILb1EN4cuda3std3__45tupleIJN6thrust24THRUST_300001_SM_1000_NS17counting_iteratorIiNSA_11use_defaultESC_SC_EEEEEE10policy1000El21MatrixMultiplyFunctorNSA_6detail15normal_iteratorINSA_10device_ptrIfEEEEJSD_EEEvT0_iT1_T2_DpNS2_10kernel_argIT3_EE)
        /*0050*/ 	.word	0x00000020


	//----- nvinfo : EIATTR_FRAME_SIZE
	.align		4
.L_56:
        /*0054*/ 	.byte	0x04, 0x11
        /*0056*/ 	.short	(.L_58 - .L_57)
	.align		4
.L_57:
        /*0058*/ 	.word	index@(_ZN3cub18CUB_300001_SM_10006detail9transform16transform_kernelINS2_10policy_hubILb1EN4cuda3std3__45tupleIJN6thrust24THRUST_300001_SM_1000_NS17counting_iteratorIiNSA_11use_defaultESC_SC_EEEEEE10policy1000El21MatrixMultiplyFunctorNSA_6detail15normal_iteratorINSA_10device_ptrIfEEEEJSD_EEEvT0_iT1_T2_DpNS2_10kernel_argIT3_EE)
        /*005c*/ 	.word	0x00000000


	//----- nvinfo : EIATTR_MIN_STACK_SIZE
	.align		4
.L_58:
        /*0060*/ 	.byte	0x04, 0x12
        /*0062*/ 	.short	(.L_60 - .L_59)
	.align		4
.L_59:
        /*0064*/ 	.word	index@(_ZN3cub18CUB_300001_SM_10006detail9transform16transform_kernelINS2_10policy_hubILb1EN4cuda3std3__45tupleIJN6thrust24THRUST_300001_SM_1000_NS17counting_iteratorIiNSA_11use_defaultESC_SC_EEEEEE10policy1000El21MatrixMultiplyFunctorNSA_6detail15normal_iteratorINSA_10device_ptrIfEEEEJSD_EEEvT0_iT1_T2_DpNS2_10kernel_argIT3_EE)
        /*0068*/ 	.word	0x00000000


	//----- nvinfo : EIATTR_MIN_STACK_SIZE
	.align		4
.L_60:
        /*006c*/ 	.byte	0x04, 0x12
        /*006e*/ 	.short	(.L_62 - .L_61)
	.align		4
.L_61:
        /*0070*/ 	.word	index@(_ZN3cub18CUB_300001_SM_10006detail9transform16transform_kernelINS2_10policy_hubILb1EN4cuda3std3__45tupleIJN6thrust24THRUST_300001_SM_1000_NS17counting_iteratorIiNSA_11use_defaultESC_SC_EEEEEE10policy1000Ei21MatrixMultiplyFunctorNSA_6detail15normal_iteratorINSA_10device_ptrIfEEEEJSD_EEEvT0_iT1_T2_DpNS2_10kernel_argIT3_EE)
        /*0074*/ 	.word	0x00000000


	//----- nvinfo : EIATTR_MIN_STACK_SIZE
	.align		4
.L_62:
        /*0078*/ 	.byte	0x04, 0x12
        /*007a*/ 	.short	(.L_64 - .L_63)
	.align		4
.L_63:
        /*007c*/ 	.word	index@(_ZN3cub18CUB_300001_SM_10006detail8for_each13static_kernelINS2_12policy_hub_t12policy_500_tEmN6thrust24THRUST_300001_SM_1000_NS8cuda_cub20__uninitialized_fill7functorINS7_10device_ptrIfEEfEEEEvT0_T1_)
        /*0080*/ 	.word	0x00000000


	//----- nvinfo : EIATTR_MIN_STACK_SIZE
	.align		4
.L_64:
        /*0084*/ 	.byte	0x04, 0x12
        /*0086*/ 	.short	(.L_66 - .L_65)
	.align		4
.L_65:
        /*0088*/ 	.word	index@(_ZN3cub18CUB_300001_SM_10006detail11EmptyKernelIvEEvv)
        /*008c*/ 	.word	0x00000000
.L_66:


//--------------------- .nv.compat                --------------------------
	.section	.nv.compat,"",@"SHT_CUDA_COMPAT_INFO"
	.align	4
        /*0000*/ 	.byte	0x02, 0x09, 0x00, 0x00, 0x02, 0x02, 0x01, 0x00, 0x02, 0x05, 0x05, 0x00, 0x03, 0x07, 0x01, 0x01
        /*0010*/ 	.byte	0x02, 0x03, 0x00, 0x00, 0x02, 0x06, 0x01, 0x00, 0x04, 0x0b, 0x08, 0x00, 0x09, 0x00, 0x00, 0x00
        /*0020*/ 	.byte	0x00, 0x00, 0x00, 0x00


//--------------------- .nv.info._ZN3cub18CUB_300001_SM_10006detail9transform16transform_kernelINS2_10policy_hubILb1EN4cuda3std3__45tupleIJN6thrust24THRUST_300001_SM_1000_NS17counting_iteratorIiNSA_11use_defaultESC_SC_EEEEEE10policy1000El21MatrixMultiplyFunctorNSA_6detail15normal_iteratorINSA_10device_ptrIfEEEEJSD_EEEvT0_iT1_T2_DpNS2_10kernel_argIT3_EE --------------------------
	.section	.nv.info._ZN3cub18CUB_300001_SM_10006detail9transform16transform_kernelINS2_10policy_hubILb1EN4cuda3std3__45tupleIJN6thrust24THRUST_300001_SM_1000_NS17counting_iteratorIiNSA_11use_defaultESC_SC_EEEEEE10policy1000El21MatrixMultiplyFunctorNSA_6detail15normal_iteratorINSA_10device_ptrIfEEEEJSD_EEEvT0_iT1_T2_DpNS2_10kernel_argIT3_EE,"",@"SHT_CUDA_INFO"
	.sectionflags	@""
	.align	4


	//----- nvinfo : EIATTR_CUDA_API_VERSION
	.align		4
        /*0000*/ 	.byte	0x04, 0x37
        /*0002*/ 	.short	(.L_68 - .L_67)
.L_67:
        /*0004*/ 	.word	0x00000082


	//----- nvinfo : EIATTR_KPARAM_INFO
	.align		4
.L_68:
        /*0008*/ 	.byte	0x04, 0x17
        /*000a*/ 	.short	(.L_70 - .L_69)
.L_69:
        /*000c*/ 	.word	0x00000000
        /*0010*/ 	.short	0x0004
        /*0012*/ 	.short	0x0040
        /*0014*/ 	.byte	0x00, 0xf0, 0x41, 0x00


	//----- nvinfo : EIATTR_KPARAM_INFO
	.align		4
.L_70:
        /*0018*/ 	.byte	0x04, 0x17
        /*001a*/ 	.short	(.L_72 - .L_71)
.L_71:
        /*001c*/ 	.word	0x00000000
        /*0020*/ 	.short	0x0003
        /*0022*/ 	.short	0x0038
        /*0024*/ 	.byte	0x00, 0xf0, 0x21, 0x00


	//----- nvinfo : EIATTR_KPARAM_INFO
	.align		4
.L_72:
        /*0028*/ 	.byte	0x04, 0x17
        /*002a*/ 	.short	(.L_74 - .L_73)
.L_73:
        /*002c*/ 	.word	0x00000000
        /*0030*/ 	.short	0x0002
        /*0032*/ 	.short	0x0010
        /*0034*/ 	.byte	0x00, 0xf0, 0xa1, 0x00


	//----- nvinfo : EIATTR_KPARAM_INFO
	.align		4
.L_74:
        /*0038*/ 	.byte	0x04, 0x17
        /*003a*/ 	.short	(.L_76 - .L_75)
.L_75:
        /*003c*/ 	.word	0x00000000
        /*0040*/ 	.short	0x0001
        /*0042*/ 	.short	0x0008
        /*0044*/ 	.byte	0x00, 0xf0, 0x11, 0x00


	//----- nvinfo : EIATTR_KPARAM_INFO
	.align		4
.L_76:
        /*0048*/ 	.byte	0x04, 0x17
        /*004a*/ 	.short	(.L_78 - .L_77)
.L_77:
        /*004c*/ 	.word	0x00000000
        /*0050*/ 	.short	0x0000
        /*0052*/ 	.short	0x0000
        /*0054*/ 	.byte	0x00, 0xf0, 0x21, 0x00


	//----- nvinfo : EIATTR_SPARSE_MMA_MASK
	.align		4
.L_78:
        /*0058*/ 	.byte	0x03, 0x50
        /*005a*/ 	.short	0x0000


	//----- nvinfo : EIATTR_MAXREG_COUNT
	.align		4
        /*005c*/ 	.byte	0x03, 0x1b
        /*005e*/ 	.short	0x00ff


	//----- nvinfo : EIATTR_MERCURY_ISA_VERSION
	.align		4
        /*0060*/ 	.byte	0x03, 0x5f
        /*0062*/ 	.short	0x0101


	//----- nvinfo : EIATTR_VRC_CTA_INIT_COUNT
	.align		4
        /*0064*/ 	.byte	0x02, 0x4a
	.zero		1
	.zero		1


	//----- nvinfo : EIATTR_EXIT_INSTR_OFFSETS
	.align		4
        /*0068*/ 	.byte	0x04, 0x1c
        /*006a*/ 	.short	(.L_80 - .L_79)


	//   ....[0]....
.L_79:
        /*006c*/ 	.word	0x00000170


	//   ....[1]....
        /*0070*/ 	.word	0x00000aa0


	//   ....[2]....
        /*0074*/ 	.word	0x00000d10


	//   ....[3]....
        /*0078*/ 	.word	0x00000db0


	//   ....[4]....
        /*007c*/ 	.word	0x00000dd0


	//   ....[5]....
        /*0080*/ 	.word	0x00001720


	//   ....[6]....
        /*0084*/ 	.word	0x000018a0


	//   ....[7]....
        /*0088*/ 	.word	0x00001960


	//   ....[8]....
        /*008c*/ 	.word	0x000019f0


	//   ....[9]....
        /*0090*/ 	.word	0x00001a30


	//----- nvinfo : EIATTR_MAX_THREADS
	.align		4
.L_80:
        /*0094*/ 	.byte	0x04, 0x05
        /*0096*/ 	.short	(.L_82 - .L_81)
.L_81:
        /*0098*/ 	.word	0x00000080
        /*009c*/ 	.word	0x00000001
        /*00a0*/ 	.word	0x00000001


	//----- nvinfo : EIATTR_CRS_STACK_SIZE
	.align		4
.L_82:
        /*00a4*/ 	.byte	0x04, 0x1e
        /*00a6*/ 	.short	(.L_84 - .L_83)
.L_83:
        /*00a8*/ 	.word	0x00000000


	//----- nvinfo : EIATTR_CBANK_PARAM_SIZE
	.align		4
.L_84:
        /*00ac*/ 	.byte	0x03, 0x19
        /*00ae*/ 	.short	0x0050


	//----- nvinfo : EIATTR_PARAM_CBANK
	.align		4
        /*00b0*/ 	.byte	0x04, 0x0a
        /*00b2*/ 	.short	(.L_86 - .L_85)
	.align		4
.L_85:
        /*00b4*/ 	.word	index@(.nv.constant0._ZN3cub18CUB_300001_SM_10006detail9transform16transform_kernelINS2_10policy_hubILb1EN4cuda3std3__45tupleIJN6thrust24THRUST_300001_SM_1000_NS17counting_iteratorIiNSA_11use_defaultESC_SC_EEEEEE10policy1000El21MatrixMultiplyFunctorNSA_6detail15normal_iteratorINSA_10device_ptrIfEEEEJSD_EEEvT0_iT1_T2_DpNS2_10kernel_argIT3_EE)
        /*00b8*/ 	.short	0x0380
        /*00ba*/ 	.short	0x0050


	//----- nvinfo : EIATTR_SW_WAR
	.align		4
.L_86:
        /*00bc*/ 	.byte	0x04, 0x36
        /*00be*/ 	.short	(.L_88 - .L_87)
.L_87:
        /*00c0*/ 	.word	0x00000008
.L_88:


//--------------------- .nv.info._ZN3cub18CUB_300001_SM_10006detail9transform16transform_kernelINS2_10policy_hubILb1EN4cuda3std3__45tupleIJN6thrust24THRUST_300001_SM_1000_NS17counting_iteratorIiNSA_11use_defaultESC_SC_EEEEEE10policy1000Ei21MatrixMultiplyFunctorNSA_6detail15normal_iteratorINSA_10device_ptrIfEEEEJSD_EEEvT0_iT1_T2_DpNS2_10kernel_argIT3_EE --------------------------
	.section	.nv.info._ZN3cub18CUB_300001_SM_10006detail9transform16transform_kernelINS2_10policy_hubILb1EN4cuda3std3__45tupleIJN6thrust24THRUST_300001_SM_1000_NS17counting_iteratorIiNSA_11use_defaultESC_SC_EEEEEE10policy1000Ei21MatrixMultiplyFunctorNSA_6detail15normal_iteratorINSA_10device_ptrIfEEEEJSD_EEEvT0_iT1_T2_DpNS2_10kernel_argIT3_EE,"",@"SHT_CUDA_INFO"
	.sectionflags	@""
	.align	4


	//----- nvinfo : EIATTR_CUDA_API_VERSION
	.align		4
        /*0000*/ 	.byte	0x04, 0x37
        /*0002*/ 	.short	(.L_90 - .L_89)
.L_89:
        /*0004*/ 	.word	0x00000082


	//----- nvinfo : EIATTR_KPARAM_INFO
	.align		4
.L_90:
        /*0008*/ 	.byte	0x04, 0x17
        /*000a*/ 	.short	(.L_92 - .L_91)
.L_91:
        /*000c*/ 	.word	0x00000000
        /*0010*/ 	.short	0x0004
        /*0012*/ 	.short	0x0038
        /*0014*/ 	.byte	0x00, 0xf0, 0x41, 0x00


	//----- nvinfo : EIATTR_KPARAM_INFO
	.align		4
.L_92:
        /*0018*/ 	.byte	0x04, 0x17
        /*001a*/ 	.short	(.L_94 - .L_93)
.L_93:
        /*001c*/ 	.word	0x00000000
        /*0020*/ 	.short	0x0003
        /*0022*/ 	.short	0x0030
        /*0024*/ 	.byte	0x00, 0xf0, 0x21, 0x00


	//----- nvinfo : EIATTR_KPARAM_INFO
	.align		4
.L_94:
        /*0028*/ 	.byte	0x04, 0x17
        /*002a*/ 	.short	(.L_96 - .L_95)
.L_95:
        /*002c*/ 	.word	0x00000000
        /*0030*/ 	.short	0x0002
        /*0032*/ 	.short	0x0008
        /*0034*/ 	.byte	0x00, 0xf0, 0xa1, 0x00


	//----- nvinfo : EIATTR_KPARAM_INFO
	.align		4
.L_96:
        /*0038*/ 	.byte	0x04, 0x17
        /*003a*/ 	.short	(.L_98 - .L_97)
.L_97:
        /*003c*/ 	.word	0x00000000
        /*0040*/ 	.short	0x0001
        /*0042*/ 	.short	0x0004
        /*0044*/ 	.byte	0x00, 0xf0, 0x11, 0x00


	//----- nvinfo : EIATTR_KPARAM_INFO
	.align		4
.L_98:
        /*0048*/ 	.byte	0x04, 0x17
        /*004a*/ 	.short	(.L_100 - .L_99)
.L_99:
        /*004c*/ 	.word	0x00000000
        /*0050*/ 	.short	0x0000
        /*0052*/ 	.short	0x0000
        /*0054*/ 	.byte	0x00, 0xf0, 0x11, 0x00


	//----- nvinfo : EIATTR_SPARSE_MMA_MASK
	.align		4
.L_100:
        /*0058*/ 	.byte	0x03, 0x50
        /*005a*/ 	.short	0x0000


	//----- nvinfo : EIATTR_MAXREG_COUNT
	.align		4
        /*005c*/ 	.byte	0x03, 0x1b
        /*005e*/ 	.short	0x00ff


	//----- nvinfo : EIATTR_MERCURY_ISA_VERSION
	.align		4
        /*0060*/ 	.byte	0x03, 0x5f
        /*0062*/ 	.short	0x0101


	//----- nvinfo : EIATTR_VRC_CTA_INIT_COUNT
	.align		4
        /*0064*/ 	.byte	0x02, 0x4a
	.zero		1
	.zero		1


	//----- nvinfo : EIATTR_EXIT_INSTR_OFFSETS
	.align		4
        /*0068*/ 	.byte	0x04, 0x1c
        /*006a*/ 	.short	(.L_102 - .L_101)


	//   ....[0]....
.L_101:
        /*006c*/ 	.word	0x000000f0


	//   ....[1]....
        /*0070*/ 	.word	0x000009f0


	//   ....[2]....
        /*0074*/ 	.word	0x00000b70


	//   ....[3]....
        /*0078*/ 	.word	0x00000c30


	//   ....[4]....
        /*007c*/ 	.word	0x00000cc0


	//   ....[5]....
        /*0080*/ 	.word	0x00000d00


	//   ....[6]....
        /*0084*/ 	.word	0x00000d20


	//   ....[7]....
        /*0088*/ 	.word	0x000016b0


	//   ....[8]....
        /*008c*/ 	.word	0x00001840


	//   ....[9]....
        /*0090*/ 	.word	0x000018c0


	//----- nvinfo : EIATTR_MAX_THREADS
	.align		4
.L_102:
        /*0094*/ 	.byte	0x04, 0x05
        /*0096*/ 	.short	(.L_104 - .L_103)
.L_103:
        /*0098*/ 	.word	0x00000080
        /*009c*/ 	.word	0x00000001
        /*00a0*/ 	.word	0x00000001


	//----- nvinfo : EIATTR_CRS_STACK_SIZE
	.align		4
.L_104:
        /*00a4*/ 	.byte	0x04, 0x1e
        /*00a6*/ 	.short	(.L_106 - .L_105)
.L_105:
        /*00a8*/ 	.word	0x00000000


	//----- nvinfo : EIATTR_CBANK_PARAM_SIZE
	.align		4
.L_106:
        /*00ac*/ 	.byte	0x03, 0x19
        /*00ae*/ 	.short	0x0048


	//----- nvinfo : EIATTR_PARAM_CBANK
	.align		4
        /*00b0*/ 	.byte	0x04, 0x0a
        /*00b2*/ 	.short	(.L_108 - .L_107)
	.align		4
.L_107:
        /*00b4*/ 	.word	index@(.nv.constant0._ZN3cub18CUB_300001_SM_10006detail9transform16transform_kernelINS2_10policy_hubILb1EN4cuda3std3__45tupleIJN6thrust24THRUST_300001_SM_1000_NS17counting_iteratorIiNSA_11use_defaultESC_SC_EEEEEE10policy1000Ei21MatrixMultiplyFunctorNSA_6detail15normal_iteratorINSA_10device_ptrIfEEEEJSD_EEEvT0_iT1_T2_DpNS2_10kernel_argIT3_EE)
        /*00b8*/ 	.short	0x0380
        /*00ba*/ 	.short	0x0048


	//----- nvinfo : EIATTR_SW_WAR
	.align		4
.L_108:
        /*00bc*/ 	.byte	0x04, 0x36
        /*00be*/ 	.short	(.L_110 - .L_109)
.L_109:
        /*00c0*/ 	.word	0x00000008
.L_110:


//--------------------- .nv.info._ZN3cub18CUB_300001_SM_10006detail8for_each13static_kernelINS2_12policy_hub_t12policy_500_tEmN6thrust24THRUST_300001_SM_1000_NS8cuda_cub20__uninitialized_fill7functorINS7_10device_ptrIfEEfEEEEvT0_T1_ --------------------------
	.section	.nv.info._ZN3cub18CUB_300001_SM_10006detail8for_each13static_kernelINS2_12policy_hub_t12policy_500_tEmN6thrust24THRUST_300001_SM_1000_NS8cuda_cub20__uninitialized_fill7functorINS7_10device_ptrIfEEfEEEEvT0_T1_,"",@"SHT_CUDA_INFO"
	.sectionflags	@""
	.align	4


	//----- nvinfo : EIATTR_CUDA_API_VERSION
	.align		4
        /*0000*/ 	.byte	0x04, 0x37
        /*0002*/ 	.short	(.L_112 - .L_111)
.L_111:
        /*0004*/ 	.word	0x00000082


	//----- nvinfo : EIATTR_KPARAM_INFO
	.align		4
.L_112:
        /*0008*/ 	.byte	0x04, 0x17
        /*000a*/ 	.short	(.L_114 - .L_113)
.L_113:
        /*000c*/ 	.word	0x00000000
        /*0010*/ 	.short	0x0001
        /*0012*/ 	.short	0x0008
        /*0014*/ 	.byte	0x00, 0xf0, 0x41, 0x00


	//----- nvinfo : EIATTR_KPARAM_INFO
	.align		4
.L_114:
        /*0018*/ 	.byte	0x04, 0x17
        /*001a*/ 	.short	(.L_116 - .L_115)
.L_115:
        /*001c*/ 	.word	0x00000000
        /*0020*/ 	.short	0x0000
        /*0022*/ 	.short	0x0000
        /*0024*/ 	.byte	0x00, 0xf0, 0x21, 0x00


	//----- nvinfo : EIATTR_SPARSE_MMA_MASK
	.align		4
.L_116:
        /*0028*/ 	.byte	0x03, 0x50
        /*002a*/ 	.short	0x0000


	//----- nvinfo : EIATTR_MAXREG_COUNT
	.align		4
        /*002c*/ 	.byte	0x03, 0x1b
        /*002e*/ 	.short	0x00ff


	//----- nvinfo : EIATTR_MERCURY_ISA_VERSION
	.align		4
        /*0030*/ 	.byte	0x03, 0x5f
        /*0032*/ 	.short	0x0101


	//----- nvinfo : EIATTR_VRC_CTA_INIT_COUNT
	.align		4
        /*0034*/ 	.byte	0x02, 0x4a
	.zero		1
	.zero		1


	//----- nvinfo : EIATTR_EXIT_INSTR_OFFSETS
	.align		4
        /*0038*/ 	.byte	0x04, 0x1c
        /*003a*/ 	.short	(.L_118 - .L_117)


	//   ....[0]....
.L_117:
        /*003c*/ 	.word	0x00000130


	//   ....[1]....
        /*0040*/ 	.word	0x00000230


	//   ....[2]....
        /*0044*/ 	.word	0x00000260


	//----- nvinfo : EIATTR_MAX_THREADS
	.align		4
.L_118:
        /*0048*/ 	.byte	0x04, 0x05
        /*004a*/ 	.short	(.L_120 - .L_119)
.L_119:
        /*004c*/ 	.word	0x00000100
        /*0050*/ 	.word	0x00000001
        /*0054*/ 	.word	0x00000001


	//----- nvinfo : EIATTR_CBANK_PARAM_SIZE
	.align		4
.L_120:
        /*0058*/ 	.byte	0x03, 0x19
        /*005a*/ 	.short	0x0018


	//----- nvinfo : EIATTR_PARAM_CBANK
	.align		4
        /*005c*/ 	.byte	0x04, 0x0a
        /*005e*/ 	.short	(.L_122 - .L_121)
	.align		4
.L_121:
        /*0060*/ 	.word	index@(.nv.constant0._ZN3cub18CUB_300001_SM_10006detail8for_each13static_kernelINS2_12policy_hub_t12policy_500_tEmN6thrust24THRUST_300001_SM_1000_NS8cuda_cub20__uninitialized_fill7functorINS7_10device_ptrIfEEfEEEEvT0_T1_)
        /*0064*/ 	.short	0x0380
        /*0066*/ 	.short	0x0018


	//----- nvinfo : EIATTR_SW_WAR
	.align		4
.L_122:
        /*0068*/ 	.byte	0x04, 0x36
        /*006a*/ 	.short	(.L_124 - .L_123)
.L_123:
        /*006c*/ 	.word	0x00000008
.L_124:


//--------------------- .nv.info._ZN3cub18CUB_300001_SM_10006detail11EmptyKernelIvEEvv --------------------------
	.section	.nv.info._ZN3cub18CUB_300001_SM_10006detail11EmptyKernelIvEEvv,"",@"SHT_CUDA_INFO"
	.sectionflags	@""
	.align	4


	//----- nvinfo : EIATTR_CUDA_API_VERSION
	.align		4
        /*0000*/ 	.byte	0x04, 0x37
        /*0002*/ 	.short	(.L_126 - .L_125)
.L_125:
        /*0004*/ 	.word	0x00000082


	//----- nvinfo : EIATTR_SPARSE_MMA_MASK
	.align		4
.L_126:
        /*0008*/ 	.byte	0x03, 0x50
        /*000a*/ 	.short	0x0000


	//----- nvinfo : EIATTR_MAXREG_COUNT
	.align		4
        /*000c*/ 	.byte	0x03, 0x1b
        /*000e*/ 	.short	0x00ff


	//----- nvinfo : EIATTR_MERCURY_ISA_VERSION
	.align		4
        /*0010*/ 	.byte	0x03, 0x5f
        /*0012*/ 	.short	0x0101


	//----- nvinfo : EIATTR_VRC_CTA_INIT_COUNT
	.align		4
        /*0014*/ 	.byte	0x02, 0x4a
	.zero		1
	.zero		1


	//----- nvinfo : EIATTR_EXIT_INSTR_OFFSETS
	.align		4
        /*0018*/ 	.byte	0x04, 0x1c
        /*001a*/ 	.short	(.L_128 - .L_127)


	//   ....[0]....
.L_127:
        /*001c*/ 	.word	0x00000010


	//----- nvinfo : EIATTR_SW_WAR
	.align		4
.L_128:
        /*0020*/ 	.byte	0x04, 0x36
        /*0022*/ 	.short	(.L_130 - .L_129)
.L_129:
        /*0024*/ 	.word	0x00000008
.L_130:


//--------------------- .nv.callgraph             --------------------------
	.section	.nv.callgraph,"",@"SHT_CUDA_CALLGRAPH"
	.align	4
	.sectionentsize	8
	.align		4
        /*0000*/ 	.word	0x00000000
	.align		4
        /*0004*/ 	.word	0xffffffff
	.align		4
        /*0008*/ 	.word	0x00000000
	.align		4
        /*000c*/ 	.word	0xfffffffe
	.align		4
        /*0010*/ 	.word	0x00000000
	.align		4
        /*0014*/ 	.word	0xfffffffd
	.align		4
        /*0018*/ 	.word	0x00000000
	.align		4
        /*001c*/ 	.word	0xfffffffc


//--------------------- .nv.constant4             --------------------------
	.section	.nv.constant4,"a",@progbits
	.align	8
	.align		8
.nv.constant4:
        /*0000*/ 	.dword	_ZN30_INTERNAL_a8fb2976_4_k_cu_main4cuda3std3__45__cpo5beginE
	.align		8
        /*0008*/ 	.dword	_ZN30_INTERNAL_a8fb2976_4_k_cu_main4cuda3std3__45__cpo3endE
	.align		8
        /*0010*/ 	.dword	_ZN30_INTERNAL_a8fb2976_4_k_cu_main4cuda3std3__45__cpo6cbeginE
	.align		8
        /*0018*/ 	.dword	_ZN30_INTERNAL_a8fb2976_4_k_cu_main4cuda3std3__45__cpo4cendE
	.align		8
        /*0020*/ 	.dword	_ZN30_INTERNAL_a8fb2976_4_k_cu_main4cuda3std3__45__cpo6rbeginE
	.align		8
        /*0028*/ 	.dword	_ZN30_INTERNAL_a8fb2976_4_k_cu_main4cuda3std3__45__cpo4rendE
	.align		8
        /*0030*/ 	.dword	_ZN30_INTERNAL_a8fb2976_4_k_cu_main4cuda3std3__45__cpo7crbeginE
	.align		8
        /*0038*/ 	.dword	_ZN30_INTERNAL_a8fb2976_4_k_cu_main4cuda3std3__45__cpo5crendE
	.align		8
        /*0040*/ 	.dword	_ZN30_INTERNAL_a8fb2976_4_k_cu_main4cuda3std3__432_GLOBAL__N__a8fb2976_4_k_cu_main6ignoreE
	.align		8
        /*0048*/ 	.dword	_ZN30_INTERNAL_a8fb2976_4_k_cu_main4cuda3std3__419piecewise_constructE
	.align		8
        /*0050*/ 	.dword	_ZN30_INTERNAL_a8fb2976_4_k_cu_main4cuda3std3__48in_placeE
	.align		8
        /*0058*/ 	.dword	_ZN30_INTERNAL_a8fb2976_4_k_cu_main4cuda3std3__420unreachable_sentinelE
	.align		8
        /*0060*/ 	.dword	_ZN30_INTERNAL_a8fb2976_4_k_cu_main4cuda3std3__47nulloptE
	.align		8
        /*0068*/ 	.dword	_ZN30_INTERNAL_a8fb2976_4_k_cu_main4cuda3std3__48unexpectE
	.align		8
        /*0070*/ 	.dword	_ZN30_INTERNAL_a8fb2976_4_k_cu_main4cuda3std6ranges3__45__cpo4swapE
	.align		8
        /*0078*/ 	.dword	_ZN30_INTERNAL_a8fb2976_4_k_cu_main4cuda3std6ranges3__45__cpo9iter_moveE
	.align		8
        /*0080*/ 	.dword	_ZN30_INTERNAL_a8fb2976_4_k_cu_main4cuda3std6ranges3__45__cpo5beginE
	.align		8
        /*0088*/ 	.dword	_ZN30_INTERNAL_a8fb2976_4_k_cu_main4cuda3std6ranges3__45__cpo3endE
	.align		8
        /*0090*/ 	.dword	_ZN30_INTERNAL_a8fb2976_4_k_cu_main4cuda3std6ranges3__45__cpo6cbeginE
	.align		8
        /*0098*/ 	.dword	_ZN30_INTERNAL_a8fb2976_4_k_cu_main4cuda3std6ranges3__45__cpo4cendE
	.align		8
        /*00a0*/ 	.dword	_ZN30_INTERNAL_a8fb2976_4_k_cu_main4cuda3std6ranges3__45__cpo7advanceE
	.align		8
        /*00a8*/ 	.dword	_ZN30_INTERNAL_a8fb2976_4_k_cu_main4cuda3std6ranges3__45__cpo9iter_swapE
	.align		8
        /*00b0*/ 	.dword	_ZN30_INTERNAL_a8fb2976_4_k_cu_main4cuda3std6ranges3__45__cpo4nextE
	.align		8
        /*00b8*/ 	.dword	_ZN30_INTERNAL_a8fb2976_4_k_cu_main4cuda3std6ranges3__45__cpo4prevE
	.align		8
        /*00c0*/ 	.dword	_ZN30_INTERNAL_a8fb2976_4_k_cu_main4cuda3std6ranges3__45__cpo4dataE
	.align		8
        /*00c8*/ 	.dword	_ZN30_INTERNAL_a8fb2976_4_k_cu_main4cuda3std6ranges3__45__cpo5cdataE
	.align		8
        /*00d0*/ 	.dword	_ZN30_INTERNAL_a8fb2976_4_k_cu_main4cuda3std6ranges3__45__cpo4sizeE
	.align		8
        /*00d8*/ 	.dword	_ZN30_INTERNAL_a8fb2976_4_k_cu_main4cuda3std6ranges3__45__cpo5ssizeE
	.align		8
        /*00e0*/ 	.dword	_ZN30_INTERNAL_a8fb2976_4_k_cu_main4cuda3std6ranges3__45__cpo8distanceE
	.align		8
        /*00e8*/ 	.dword	_ZN30_INTERNAL_a8fb2976_4_k_cu_main6thrust24THRUST_300001_SM_1000_NS8cuda_cub3parE
	.align		8
        /*00f0*/ 	.dword	_ZN30_INTERNAL_a8fb2976_4_k_cu_main6thrust24THRUST_300001_SM_1000_NS8cuda_cub10par_nosyncE
	.align		8
        /*00f8*/ 	.dword	_ZN30_INTERNAL_a8fb2976_4_k_cu_main6thrust24THRUST_300001_SM_1000_NS6system6detail10sequential3seqE
	.align		8
        /*0100*/ 	.dword	_ZN30_INTERNAL_a8fb2976_4_k_cu_main6thrust24THRUST_300001_SM_1000_NS12placeholders2_1E
	.align		8
        /*0108*/ 	.dword	_ZN30_INTERNAL_a8fb2976_4_k_cu_main6thrust24THRUST_300001_SM_1000_NS12placeholders2_2E
	.align		8
        /*0110*/ 	.dword	_ZN30_INTERNAL_a8fb2976_4_k_cu_main6thrust24THRUST_300001_SM_1000_NS12placeholders2_3E
	.align		8
        /*0118*/ 	.dword	_ZN30_INTERNAL_a8fb2976_4_k_cu_main6thrust24THRUST_300001_SM_1000_NS12placeholders2_4E
	.align		8
        /*0120*/ 	.dword	_ZN30_INTERNAL_a8fb2976_4_k_cu_main6thrust24THRUST_300001_SM_1000_NS12placeholders2_5E
	.align		8
        /*0128*/ 	.dword	_ZN30_INTERNAL_a8fb2976_4_k_cu_main6thrust24THRUST_300001_SM_1000_NS12placeholders2_6E
	.align		8
        /*0130*/ 	.dword	_ZN30_INTERNAL_a8fb2976_4_k_cu_main6thrust24THRUST_300001_SM_1000_NS12placeholders2_7E
	.align		8
        /*0138*/ 	.dword	_ZN30_INTERNAL_a8fb2976_4_k_cu_main6thrust24THRUST_300001_SM_1000_NS12placeholders2_8E
	.align		8
        /*0140*/ 	.dword	_ZN30_INTERNAL_a8fb2976_4_k_cu_main6thrust24THRUST_300001_SM_1000_NS12placeholders2_9E
	.align		8
        /*0148*/ 	.dword	_ZN30_INTERNAL_a8fb2976_4_k_cu_main6thrust24THRUST_300001_SM_1000_NS12placeholders3_10E
	.align		8
        /*0150*/ 	.dword	_ZN30_INTERNAL_a8fb2976_4_k_cu_main6thrust24THRUST_300001_SM_1000_NS3seqE


//--------------------- .text._ZN3cub18CUB_300001_SM_10006detail9transform16transform_kernelINS2_10policy_hubILb1EN4cuda3std3__45tupleIJN6thrust24THRUST_300001_SM_1000_NS17counting_iteratorIiNSA_11use_defaultESC_SC_EEEEEE10policy1000El21MatrixMultiplyFunctorNSA_6detail15normal_iteratorINSA_10device_ptrIfEEEEJSD_EEEvT0_iT1_T2_DpNS2_10kernel_argIT3_EE --------------------------
	.section	.text._ZN3cub18CUB_300001_SM_10006detail9transform16transform_kernelINS2_10policy_hubILb1EN4cuda3std3__45tupleIJN6thrust24THRUST_300001_SM_1000_NS17counting_iteratorIiNSA_11use_defaultESC_SC_EEEEEE10policy1000El21MatrixMultiplyFunctorNSA_6detail15normal_iteratorINSA_10device_ptrIfEEEEJSD_EEEvT0_iT1_T2_DpNS2_10kernel_argIT3_EE,"ax",@progbits
	.align	128
        .global         _ZN3cub18CUB_300001_SM_10006detail9transform16transform_kernelINS2_10policy_hubILb1EN4cuda3std3__45tupleIJN6thrust24THRUST_300001_SM_1000_NS17counting_iteratorIiNSA_11use_defaultESC_SC_EEEEEE10policy1000El21MatrixMultiplyFunctorNSA_6detail15normal_iteratorINSA_10device_ptrIfEEEEJSD_EEEvT0_iT1_T2_DpNS2_10kernel_argIT3_EE
        .type           _ZN3cub18CUB_300001_SM_10006detail9transform16transform_kernelINS2_10policy_hubILb1EN4cuda3std3__45tupleIJN6thrust24THRUST_300001_SM_1000_NS17counting_iteratorIiNSA_11use_defaultESC_SC_EEEEEE10policy1000El21MatrixMultiplyFunctorNSA_6detail15normal_iteratorINSA_10device_ptrIfEEEEJSD_EEEvT0_iT1_T2_DpNS2_10kernel_argIT3_EE,@function
        .size           _ZN3cub18CUB_300001_SM_10006detail9transform16transform_kernelINS2_10policy_hubILb1EN4cuda3std3__45tupleIJN6thrust24THRUST_300001_SM_1000_NS17counting_iteratorIiNSA_11use_defaultESC_SC_EEEEEE10policy1000El21MatrixMultiplyFunctorNSA_6detail15normal_iteratorINSA_10device_ptrIfEEEEJSD_EEEvT0_iT1_T2_DpNS2_10kernel_argIT3_EE,(.L_x_47 - _ZN3cub18CUB_300001_SM_10006detail9transform16transform_kernelINS2_10policy_hubILb1EN4cuda3std3__45tupleIJN6thrust24THRUST_300001_SM_1000_NS17counting_iteratorIiNSA_11use_defaultESC_SC_EEEEEE10policy1000El21MatrixMultiplyFunctorNSA_6detail15normal_iteratorINSA_10device_ptrIfEEEEJSD_EEEvT0_iT1_T2_DpNS2_10kernel_argIT3_EE)
        .other          _ZN3cub18CUB_300001_SM_10006detail9transform16transform_kernelINS2_10policy_hubILb1EN4cuda3std3__45tupleIJN6thrust24THRUST_300001_SM_1000_NS17counting_iteratorIiNSA_11use_defaultESC_SC_EEEEEE10policy1000El21MatrixMultiplyFunctorNSA_6detail15normal_iteratorINSA_10device_ptrIfEEEEJSD_EEEvT0_iT1_T2_DpNS2_10kernel_argIT3_EE,@"STO_CUDA_ENTRY STV_DEFAULT"
_ZN3cub18CUB_300001_SM_10006detail9transform16transform_kernelINS2_10policy_hubILb1EN4cuda3std3__45tupleIJN6thrust24THRUST_300001_SM_1000_NS17counting_iteratorIiNSA_11use_defaultESC_SC_EEEEEE10policy1000El21MatrixMultiplyFunctorNSA_6detail15normal_iteratorINSA_10device_ptrIfEEEEJSD_EEEvT0_iT1_T2_DpNS2_10kernel_argIT3_EE:
.text._ZN3cub18CUB_300001_SM_10006detail9transform16transform_kernelINS2_10policy_hubILb1EN4cuda3std3__45tupleIJN6thrust24THRUST_300001_SM_1000_NS17counting_iteratorIiNSA_11use_defaultESC_SC_EEEEEE10policy1000El21MatrixMultiplyFunctorNSA_6detail15normal_iteratorINSA_10device_ptrIfEEEEJSD_EEEvT0_iT1_T2_DpNS2_10kernel_argIT3_EE:
[----:B------:R-:W-:Y:S08]  /*0000*/  LDC R1, c[0x0][0x37c] ;  /* 0x0000df00ff017b82 */ /* 0x000ff00000000800 */
[----:B------:R-:W0:Y:S01]  /*0010*/  LDC R4, c[0x0][0x388] ;  /* 0x0000e200ff047b82 */ /* 0x000e220000000800 */
[----:B------:R-:W1:Y:S01]  /*0020*/  LDCU.64 UR6, c[0x0][0x380] ;  /* 0x00007000ff0677ac */ /* 0x000e620008000a00 */
[----:B------:R-:W2:Y:S06]  /*0030*/  LDCU.64 UR8, c[0x0][0x358] ;  /* 0x00006b00ff0877ac */ /* 0x000eac0008000a00 */
[----:B------:R-:W3:Y:S08]  /*0040*/  S2UR UR4, SR_CTAID.X ;  /* 0x00000000000479c3 */ /* 0x000ef00000002500 */
[----:B------:R-:W4:Y:S01]  /*0050*/  LDC.64 R10, c[0x0][0x3b8] ;  /* 0x0000ee00ff0a7b82 */ /* 0x000f220000000a00 */
[----:B0-----:R-:W-:-:S04]  /*0060*/  SHF.L.U32 R5, R4, 0x7, RZ ;  /* 0x0000000704057819 */ /* 0x001fc800000006ff */
[----:B------:R-:W-:Y:S01]  /*0070*/  SHF.R.S32.HI R0, RZ, 0x1f, R5 ;  /* 0x0000001fff007819 */ /* 0x000fe20000011405 */
[----:B---3--:R-:W-:-:S04]  /*0080*/  IMAD.WIDE.U32 R2, R5, UR4, RZ ;  /* 0x0000000405027c25 */ /* 0x008fc8000f8e00ff */
[----:B------:R-:W-:Y:S01]  /*0090*/  IMAD R7, R0, UR4, RZ ;  /* 0x0000000400077c24 */ /* 0x000fe2000f8e02ff */
[C---:B-1----:R-:W-:Y:S01]  /*00a0*/  IADD3 R6, P0, PT, -R2.reuse, UR6, RZ ;  /* 0x0000000602067c10 */ /* 0x042fe2000ff1e1ff */
[----:B------:R-:W0:Y:S01]  /*00b0*/  LDCU UR4, c[0x0][0x3c0] ;  /* 0x00007800ff0477ac */ /* 0x000e220008000800 */
[----:B----4-:R-:W-:Y:S02]  /*00c0*/  LEA R10, P1, R2, R10, 0x2 ;  /* 0x0000000a020a7211 */ /* 0x010fe400078210ff */
[----:B------:R-:W-:-:S04]  /*00d0*/  IADD3 R7, PT, PT, R3, R7, RZ ;  /* 0x0000000703077210 */ /* 0x000fc80007ffe0ff */
[----:B------:R-:W-:Y:S02]  /*00e0*/  IADD3.X R3, PT, PT, ~R7, UR7, RZ, P0, !PT ;  /* 0x0000000707037c10 */ /* 0x000fe400087fe5ff */
[----:B------:R-:W-:Y:S02]  /*00f0*/  ISETP.LT.U32.AND P0, PT, R6, R5, PT ;  /* 0x000000050600720c */ /* 0x000fe40003f01070 */
[----:B------:R-:W-:Y:S02]  /*0100*/  LEA.HI.X R11, R2, R11, R7, 0x2, P1 ;  /* 0x0000000b020b7211 */ /* 0x000fe400008f1407 */
[----:B------:R-:W-:-:S04]  /*0110*/  ISETP.LT.AND.EX P0, PT, R3, R0, PT, P0 ;  /* 0x000000000300720c */ /* 0x000fc80003f01300 */
[----:B------:R-:W-:Y:S01]  /*0120*/  SEL R0, R6, R5, P0 ;  /* 0x0000000506007207 */ /* 0x000fe20000000000 */
[----:B0-----:R-:W-:-:S03]  /*0130*/  VIADD R2, R2, UR4 ;  /* 0x0000000402027c36 */ /* 0x001fc60008000000 */
[----:B------:R-:W-:-:S13]  /*0140*/  ISETP.NE.AND P0, PT, R5, R0, PT ;  /* 0x000000000500720c */ /* 0x000fda0003f05270 */
[----:B--2---:R-:W-:Y:S05]  /*0150*/  @!P0 BRA `(.L_x_0) ;  /* 0x0000000c00188947 */ /* 0x004fea0003800000 */
[----:B------:R-:W-:-:S13]  /*0160*/  ISETP.GE.AND P0, PT, R4, 0x1, PT ;  /* 0x000000010400780c */ /* 0x000fda0003f06270 */
[----:B------:R-:W-:Y:S05]  /*0170*/  @!P0 EXIT ;  /* 0x000000000000894d */ /* 0x000fea0003800000 */
[----:B------:R-:W0:Y:S01]  /*0180*/  LDC R6, c[0x0][0x3ac] ;  /* 0x0000eb00ff067b82 */ /* 0x000e220000000800 */
[----:B------:R-:W1:Y:S01]  /*0190*/  S2R R3, SR_TID.X ;  /* 0x0000000000037919 */ /* 0x000e620000002100 */
[----:B0-----:R-:W-:-:S13]  /*01a0*/  ISETP.GE.AND P0, PT, R6, 0x1, PT ;  /* 0x000000010600780c */ /* 0x001fda0003f06270 */
[----:B-1----:R-:W-:Y:S05]  /*01b0*/  @!P0 BRA `(.L_x_1) ;  /* 0x0000000800408947 */ /* 0x002fea0003800000 */
[----:B------:R-:W-:Y:S01]  /*01c0*/  LOP3.LUT R4, R6, 0x7, RZ, 0xc0, !PT ;  /* 0x0000000706047812 */ /* 0x000fe200078ec0ff */
[----:B------:R-:W-:-:S03]  /*01d0*/  HFMA2 R8, -RZ, RZ, 0, 0 ;  /* 0x00000000ff087431 */ /* 0x000fc600000001ff */
[----:B------:R-:W-:-:S04]  /*01e0*/  IADD3 R5, PT, PT, R4, -0x1, RZ ;  /* 0xffffffff04057810 */ /* 0x000fc80007ffe0ff */
[----:B------:R-:W-:Y:S02]  /*01f0*/  ISETP.GE.U32.AND P0, PT, R5, 0x3, PT ;  /* 0x000000030500780c */ /* 0x000fe40003f06070 */
[C---:B------:R-:W-:Y:S02]  /*0200*/  LOP3.LUT R5, R6.reuse, 0x3, RZ, 0xc0, !PT ;  /* 0x0000000306057812 */ /* 0x040fe400078ec0ff */
[----:B------:R-:W-:-:S09]  /*0210*/  LOP3.LUT R6, R6, 0x7ffffff8, RZ, 0xc0, !PT ;  /* 0x7ffffff806067812 */ /* 0x000fd200078ec0ff */
.L_x_8:
[----:B------:R-:W-:Y:S01]  /*0220*/  IMAD R7, R8, 0x80, R3 ;  /* 0x0000008008077824 */ /* 0x000fe200078e0203 */
[----:B------:R-:W-:Y:S04]  /*0230*/  BSSY.RECONVERGENT B0, `(.L_x_2) ;  /* 0x0000083000007945 */ /* 0x000fe80003800200 */
[----:B------:R-:W-:-:S13]  /*0240*/  ISETP.GE.AND P1, PT, R7, R0, PT ;  /* 0x000000000700720c */ /* 0x000fda0003f26270 */
[----:B0-----:R-:W-:Y:S05]  /*0250*/  @P1 BRA `(.L_x_3) ;  /* 0x0000000800001947 */ /* 0x001fea0003800000 */
[----:B------:R-:W0:Y:S01]  /*0260*/  LDC R9, c[0x0][0x3b0] ;  /* 0x0000ec00ff097b82 */ /* 0x000e220000000800 */
[----:B------:R-:W-:Y:S01]  /*0270*/  IMAD.IADD R18, R2, 0x1, R7 ;  /* 0x0000000102127824 */ /* 0x000fe200078e0207 */
[----:B------:R-:W-:-:S06]  /*0280*/  CS2R R22, SRZ ;  /* 0x0000000000167805 */ /* 0x000fcc000001ff00 */
[----:B------:R-:W1:Y:S01]  /*0290*/  LDC R20, c[0x0][0x3ac] ;  /* 0x0000eb00ff147b82 */ /* 0x000e620000000800 */
[----:B0-----:R-:W-:-:S04]  /*02a0*/  IABS R15, R9 ;  /* 0x00000009000f7213 */ /* 0x001fc80000000000 */
[----:B------:R-:W0:Y:S08]  /*02b0*/  I2F.RP R14, R15 ;  /* 0x0000000f000e7306 */ /* 0x000e300000209400 */
[----:B0-----:R-:W0:Y:S02]  /*02c0*/  MUFU.RCP R14, R14 ;  /* 0x0000000e000e7308 */ /* 0x001e240000001000 */
[----:B0-----:R-:W-:-:S06]  /*02d0*/  IADD3 R12, PT, PT, R14, 0xffffffe, RZ ;  /* 0x0ffffffe0e0c7810 */ /* 0x001fcc0007ffe0ff */
[----:B------:R0:W2:Y:S02]  /*02e0*/  F2I.FTZ.U32.TRUNC.NTZ R13, R12 ;  /* 0x0000000c000d7305 */ /* 0x0000a4000021f000 */
[----:B0-----:R-:W-:Y:S02]  /*02f0*/  MOV R12, RZ ;  /* 0x000000ff000c7202 */ /* 0x001fe40000000f00 */
[----:B--2---:R-:W-:-:S05]  /*0300*/  IADD3 R16, PT, PT, RZ, -R13, RZ ;  /* 0x8000000dff107210 */ /* 0x004fca0007ffe0ff */
[----:B------:R-:W-:Y:S01]  /*0310*/  IMAD R17, R16, R15, RZ ;  /* 0x0000000f10117224 */ /* 0x000fe200078e02ff */
[----:B------:R-:W-:-:S03]  /*0320*/  IABS R16, R18 ;  /* 0x0000001200107213 */ /* 0x000fc60000000000 */
[----:B------:R-:W-:-:S06]  /*0330*/  IMAD.HI.U32 R13, R13, R17, R12 ;  /* 0x000000110d0d7227 */ /* 0x000fcc00078e000c */
[----:B------:R-:W-:-:S05]  /*0340*/  IMAD.HI.U32 R21, R13, R16, RZ ;  /* 0x000000100d157227 */ /* 0x000fca00078e00ff */
[----:B------:R-:W-:-:S05]  /*0350*/  IADD3 R13, PT, PT, -R21, RZ, RZ ;  /* 0x000000ff150d7210 */ /* 0x000fca0007ffe1ff */
[----:B------:R-:W-:-:S05]  /*0360*/  IMAD R12, R15, R13, R16 ;  /* 0x0000000d0f0c7224 */ /* 0x000fca00078e0210 */
[----:B------:R-:W-:-:S13]  /*0370*/  ISETP.GT.U32.AND P3, PT, R15, R12, PT ;  /* 0x0000000c0f00720c */ /* 0x000fda0003f64070 */
[----:B------:R-:W-:Y:S01]  /*0380*/  @!P3 IMAD.IADD R12, R12, 0x1, -R15 ;  /* 0x000000010c0cb824 */ /* 0x000fe200078e0a0f */
[----:B------:R-:W-:Y:S02]  /*0390*/  @!P3 IADD3 R21, PT, PT, R21, 0x1, RZ ;  /* 0x000000011515b810 */ /* 0x000fe40007ffe0ff */
[----:B------:R-:W-:Y:S02]  /*03a0*/  ISETP.NE.AND P3, PT, R9, RZ, PT ;  /* 0x000000ff0900720c */ /* 0x000fe40003f65270 */
[----:B------:R-:W-:Y:S02]  /*03b0*/  ISETP.GE.U32.AND P1, PT, R12, R15, PT ;  /* 0x0000000f0c00720c */ /* 0x000fe40003f26070 */
[----:B------:R-:W-:-:S04]  /*03c0*/  LOP3.LUT R12, R18, R9, RZ, 0x3c, !PT ;  /* 0x00000009120c7212 */ /* 0x000fc800078e3cff */
[----:B------:R-:W-:-:S07]  /*03d0*/  ISETP.GE.AND P2, PT, R12, RZ, PT ;  /* 0x000000ff0c00720c */ /* 0x000fce0003f46270 */
[----:B------:R-:W-:Y:S02]  /*03e0*/  @P1 IADD3 R21, PT, PT, R21, 0x1, RZ ;  /* 0x0000000115151810 */ /* 0x000fe40007ffe0ff */
[----:B-1----:R-:W-:-:S04]  /*03f0*/  ISETP.GE.U32.AND P1, PT, R20, 0x8, PT ;  /* 0x000000081400780c */ /* 0x002fc80003f26070 */
[----:B------:R-:W-:Y:S01]  /*0400*/  @!P2 IMAD.MOV R21, RZ, RZ, -R21 ;  /* 0x000000ffff15a224 */ /* 0x000fe200078e0a15 */
[----:B------:R-:W-:-:S04]  /*0410*/  @!P3 LOP3.LUT R21, RZ, R9, RZ, 0x33, !PT ;  /* 0x00000009ff15b212 */ /* 0x000fc800078e33ff */
[----:B------:R-:W-:-:S05]  /*0420*/  IADD3 R24, PT, PT, -R21, RZ, RZ ;  /* 0x000000ff15187210 */ /* 0x000fca0007ffe1ff */
[----:B------:R-:W-:Y:S01]  /*0430*/  IMAD R24, R9, R24, R18 ;  /* 0x0000001809187224 */ /* 0x000fe200078e0212 */
[----:B------:R-:W-:Y:S06]  /*0440*/  @!P1 BRA `(.L_x_4) ;  /* 0x0000000000ac9947 */ /* 0x000fec0003800000 */
[----:B------:R-:W-:Y:S01]  /*0450*/  HFMA2 R23, -RZ, RZ, 0, 0 ;  /* 0x00000000ff177431 */ /* 0x000fe200000001ff */
[----:B------:R-:W-:-:S06]  /*0460*/  UMOV UR4, URZ ;  /* 0x000000ff00047c82 */ /* 0x000fcc0008000000 */
.L_x_5:
[----:B------:R-:W0:Y:S01]  /*0470*/  LDC.64 R28, c[0x0][0x398] ;  /* 0x0000e600ff1c7b82 */ /* 0x000e220000000a00 */
[----:B------:R-:W-:Y:S02]  /*0480*/  IMAD R17, R9, UR4, R24 ;  /* 0x0000000409117c24 */ /* 0x000fe4000f8e0218 */
[----:B------:R-:W-:-:S05]  /*0490*/  IMAD R13, R21, R20, UR4 ;  /* 0x00000004150d7e24 */ /* 0x000fca000f8e0214 */
[----:B------:R-:W1:Y:S01]  /*04a0*/  LDC.64 R14, c[0x0][0x390] ;  /* 0x0000e400ff0e7b82 */ /* 0x000e620000000a00 */
[----:B0-----:R-:W-:-:S05]  /*04b0*/  IMAD.WIDE R28, R17, 0x4, R28 ;  /* 0x00000004111c7825 */ /* 0x001fca00078e021c */
[----:B------:R0:W2:Y:S01]  /*04c0*/  LDG.E R16, desc[UR8][R28.64] ;  /* 0x000000081c107981 */ /* 0x0000a2000c1e1900 */
[----:B-1----:R-:W-:-:S05]  /*04d0*/  IMAD.WIDE R14, R13, 0x4, R14 ;  /* 0x000000040d0e7825 */ /* 0x002fca00078e020e */
[----:B------:R-:W2:Y:S01]  /*04e0*/  LDG.E R17, desc[UR8][R14.64] ;  /* 0x000000080e117981 */ /* 0x000ea2000c1e1900 */
[----:B0-----:R-:W-:-:S03]  /*04f0*/  IMAD.WIDE R28, R9, 0x4, R28 ;  /* 0x00000004091c7825 */ /* 0x001fc600078e021c */
[----:B------:R-:W3:Y:S04]  /*0500*/  LDG.E R18, desc[UR8][R14.64+0x4] ;  /* 0x000004080e127981 */ /* 0x000ee8000c1e1900 */
[----:B------:R-:W3:Y:S01]  /*0510*/  LDG.E R19, desc[UR8][R28.64] ;  /* 0x000000081c137981 */ /* 0x000ee2000c1e1900 */
[----:B------:R-:W-:-:S03]  /*0520*/  IMAD.WIDE R26, R9, 0x4, R28 ;  /* 0x00000004091a7825 */ /* 0x000fc600078e021c */
[----:B------:R-:W4:Y:S04]  /*0530*/  LDG.E R22, desc[UR8][R14.64+0x8] ;  /* 0x000008080e167981 */ /* 0x000f28000c1e1900 */
[----:B------:R2:W4:Y:S01]  /*0540*/  LDG.E R25, desc[UR8][R26.64] ;  /* 0x000000081a197981 */ /* 0x000522000c1e1900 */
[----:B------:R-:W-:-:S03]  /*0550*/  IMAD.WIDE R12, R9, 0x4, R26 ;  /* 0x00000004090c7825 */ /* 0x000fc600078e021a */
[----:B------:R-:W5:Y:S04]  /*0560*/  LDG.E R28, desc[UR8][R14.64+0xc] ;  /* 0x00000c080e1c7981 */ /* 0x000f68000c1e1900 */
[----:B------:R-:W5:Y:S01]  /*0570*/  LDG.E R29, desc[UR8][R14.64+0x10] ;  /* 0x000010080e1d7981 */ /* 0x000f62000c1e1900 */
[----:B--2---:R-:W-:Y:S01]  /*0580*/  FFMA R27, R17, R16, R23 ;  /* 0x00000010111b7223 */ /* 0x004fe20000000017 */
[C---:B------:R-:W-:Y:S02]  /*0590*/  IMAD.WIDE R16, R9.reuse, 0x4, R12 ;  /* 0x0000000409107825 */ /* 0x040fe400078e020c */
[----:B------:R0:W5:Y:S02]  /*05a0*/  LDG.E R23, desc[UR8][R12.64] ;  /* 0x000000080c177981 */ /* 0x000164000c1e1900 */
[----:B---3--:R-:W-:Y:S01]  /*05b0*/  FFMA R27, R18, R19, R27 ;  /* 0x00000013121b7223 */ /* 0x008fe2000000001b */
[----:B------:R-:W-:-:S02]  /*05c0*/  IMAD.WIDE R18, R9, 0x4, R16 ;  /* 0x0000000409127825 */ /* 0x000fc400078e0210 */
[----:B------:R-:W2:Y:S02]  /*05d0*/  LDG.E R16, desc[UR8][R16.64] ;  /* 0x0000000810107981 */ /* 0x000ea4000c1e1900 */
[----:B----4-:R-:W-:Y:S01]  /*05e0*/  FFMA R25, R22, R25, R27 ;  /* 0x0000001916197223 */ /* 0x010fe2000000001b */
[C---:B------:R-:W-:Y:S01]  /*05f0*/  IMAD.WIDE R26, R9.reuse, 0x4, R18 ;  /* 0x00000004091a7825 */ /* 0x040fe200078e0212 */
[----:B------:R-:W3:Y:S04]  /*0600*/  LDG.E R22, desc[UR8][R18.64] ;  /* 0x0000000812167981 */ /* 0x000ee8000c1e1900 */
[----:B------:R-:W4:Y:S01]  /*0610*/  LDG.E R17, desc[UR8][R14.64+0x18] ;  /* 0x000018080e117981 */ /* 0x000f22000c1e1900 */
[----:B0-----:R-:W-:-:S03]  /*0620*/  IMAD.WIDE R12, R9, 0x4, R26 ;  /* 0x00000004090c7825 */ /* 0x001fc600078e021a */
[----:B------:R-:W3:Y:S04]  /*0630*/  LDG.E R19, desc[UR8][R14.64+0x14] ;  /* 0x000014080e137981 */ /* 0x000ee8000c1e1900 */
[----:B------:R-:W4:Y:S04]  /*0640*/  LDG.E R18, desc[UR8][R14.64+0x1c] ;  /* 0x00001c080e127981 */ /* 0x000f28000c1e1900 */
[----:B------:R-:W4:Y:S04]  /*0650*/  LDG.E R12, desc[UR8][R12.64] ;  /* 0x000000080c0c7981 */ /* 0x000f28000c1e1900 */
[----:B------:R-:W4:Y:S01]  /*0660*/  LDG.E R14, desc[UR8][R26.64] ;  /* 0x000000081a0e7981 */ /* 0x000f22000c1e1900 */
[----:B------:R-:W-:-:S06]  /*0670*/  UIADD3 UR4, UPT, UPT, UR4, 0x8, URZ ;  /* 0x0000000804047890 */ /* 0x000fcc000fffe0ff */
[----:B------:R-:W-:Y:S01]  /*0680*/  ISETP.NE.AND P1, PT, R6, UR4, PT ;  /* 0x0000000406007c0c */ /* 0x000fe2000bf25270 */
[----:B-----5:R-:W-:-:S04]  /*0690*/  FFMA R28, R28, R23, R25 ;  /* 0x000000171c1c7223 */ /* 0x020fc80000000019 */
[----:B--2---:R-:W-:-:S04]  /*06a0*/  FFMA R16, R29, R16, R28 ;  /* 0x000000101d107223 */ /* 0x004fc8000000001c */
[----:B---3--:R-:W-:-:S04]  /*06b0*/  FFMA R16, R19, R22, R16 ;  /* 0x0000001613107223 */ /* 0x008fc80000000010 */
[----:B----4-:R-:W-:-:S04]  /*06c0*/  FFMA R17, R17, R14, R16 ;  /* 0x0000000e11117223 */ /* 0x010fc80000000010 */
[----:B------:R-:W-:Y:S01]  /*06d0*/  FFMA R23, R18, R12, R17 ;  /* 0x0000000c12177223 */ /* 0x000fe20000000011 */
[----:B------:R-:W-:Y:S06]  /*06e0*/  @P1 BRA `(.L_x_5) ;  /* 0xfffffffc00601947 */ /* 0x000fec000383ffff */
[----:B------:R-:W-:-:S07]  /*06f0*/  IMAD.MOV.U32 R22, RZ, RZ, R6 ;  /* 0x000000ffff167224 */ /* 0x000fce00078e0006 */
.L_x_4:
[----:B------:R-:W-:-:S13]  /*0700*/  ISETP.NE.AND P1, PT, R4, RZ, PT ;  /* 0x000000ff0400720c */ /* 0x000fda0003f25270 */
[----:B------:R-:W-:Y:S05]  /*0710*/  @!P1 BRA `(.L_x_6) ;  /* 0x0000000000c89947 */ /* 0x000fea0003800000 */
[----:B------:R-:W-:Y:S01]  /*0720*/  ISETP.NE.AND P1, PT, R5, RZ, PT ;  /* 0x000000ff0500720c */ /* 0x000fe20003f25270 */
[----:B------:R-:W-:-:S12]  /*0730*/  @!P0 BRA `(.L_x_7) ;  /* 0x0000000000588947 */ /* 0x000fd80003800000 */
[----:B------:R-:W0:Y:S01]  /*0740*/  LDC.64 R18, c[0x0][0x398] ;  /* 0x0000e600ff127b82 */ /* 0x000e220000000a00 */
[----:B------:R-:W-:-:S07]  /*0750*/  IMAD R13, R22, R9, R24 ;  /* 0x00000009160d7224 */ /* 0x000fce00078e0218 */
[----:B------:R-:W1:Y:S01]  /*0760*/  LDC.64 R16, c[0x0][0x390] ;  /* 0x0000e400ff107b82 */ /* 0x000e620000000a00 */
[----:B0-----:R-:W-:-:S04]  /*0770*/  IMAD.WIDE R18, R13, 0x4, R18 ;  /* 0x000000040d127825 */ /* 0x001fc800078e0212 */
[----:B------:R-:W-:Y:S02]  /*0780*/  IMAD R13, R21, R20, R22 ;  /* 0x00000014150d7224 */ /* 0x000fe400078e0216 */
[----:B------:R-:W-:Y:S02]  /*0790*/  IMAD.WIDE R14, R9, 0x4, R18 ;  /* 0x00000004090e7825 */ /* 0x000fe400078e0212 */
[----:B------:R-:W2:Y:S02]  /*07a0*/  LDG.E R18, desc[UR8][R18.64] ;  /* 0x0000000812127981 */ /* 0x000ea4000c1e1900 */
[----:B-1----:R-:W-:-:S04]  /*07b0*/  IMAD.WIDE R16, R13, 0x4, R16 ;  /* 0x000000040d107825 */ /* 0x002fc800078e0210 */
[C---:B------:R-:W-:Y:S01]  /*07c0*/  IMAD.WIDE R12, R9.reuse, 0x4, R14 ;  /* 0x00000004090c7825 */ /* 0x040fe200078e020e */
[----:B------:R-:W2:Y:S04]  /*07d0*/  LDG.E R28, desc[UR8][R16.64] ;  /* 0x00000008101c7981 */ /* 0x000ea8000c1e1900 */
[----:B------:R-:W3:Y:S01]  /*07e0*/  LDG.E R14, desc[UR8][R14.64] ;  /* 0x000000080e0e7981 */ /* 0x000ee2000c1e1900 */
[----:B------:R-:W-:-:S03]  /*07f0*/  IMAD.WIDE R26, R9, 0x4, R12 ;  /* 0x00000004091a7825 */ /* 0x000fc600078e020c */
[----:B------:R-:W3:Y:S04]  /*0800*/  LDG.E R29, desc[UR8][R16.64+0x4] ;  /* 0x00000408101d7981 */ /* 0x000ee8000c1e1900 */
[----:B------:R-:W4:Y:S04]  /*0810*/  LDG.E R25, desc[UR8][R12.64] ;  /* 0x000000080c197981 */ /* 0x000f28000c1e1900 */
[----:B------:R-:W5:Y:S04]  /*0820*/  LDG.E R26, desc[UR8][R26.64] ;  /* 0x000000081a1a7981 */ /* 0x000f68000c1e1900 */
[----:B------:R-:W4:Y:S04]  /*0830*/  LDG.E R12, desc[UR8][R16.64+0x8] ;  /* 0x00000808100c7981 */ /* 0x000f28000c1e1900 */
[----:B------:R-:W5:Y:S01]  /*0840*/  LDG.E R13, desc[UR8][R16.64+0xc] ;  /* 0x00000c08100d7981 */ /* 0x000f62000c1e1900 */
[----:B------:R-:W-:Y:S01]  /*0850*/  IADD3 R22, PT, PT, R22, 0x4, RZ ;  /* 0x0000000416167810 */ /* 0x000fe20007ffe0ff */
[----:B--2---:R-:W-:-:S04]  /*0860*/  FFMA R28, R28, R18, R23 ;  /* 0x000000121c1c7223 */ /* 0x004fc80000000017 */
[----:B---3--:R-:W-:-:S04]  /*0870*/  FFMA R29, R29, R14, R28 ;  /* 0x0000000e1d1d7223 */ /* 0x008fc8000000001c */
[----:B----4-:R-:W-:-:S04]  /*0880*/  FFMA R25, R12, R25, R29 ;  /* 0x000000190c197223 */ /* 0x010fc8000000001d */
[----:B-----5:R-:W-:-:S07]  /*0890*/  FFMA R23, R13, R26, R25 ;  /* 0x0000001a0d177223 */ /* 0x020fce0000000019 */
.L_x_7:
[----:B------:R-:W-:Y:S05]  /*08a0*/  @!P1 BRA `(.L_x_6) ;  /* 0x0000000000649947 */ /* 0x000fea0003800000 */
[----:B------:R-:W0:Y:S01]  /*08b0*/  LDC.64 R18, c[0x0][0x398] ;  /* 0x0000e600ff127b82 */ /* 0x000e220000000a00 */
[----:B------:R-:W-:Y:S02]  /*08c0*/  ISETP.NE.AND P1, PT, R5, 0x1, PT ;  /* 0x000000010500780c */ /* 0x000fe40003f25270 */
[----:B------:R-:W-:-:S05]  /*08d0*/  LOP3.LUT P2, RZ, R20, 0x1, RZ, 0xc0, !PT ;  /* 0x0000000114ff7812 */ /* 0x000fca000784c0ff */
[----:B------:R-:W1:Y:S06]  /*08e0*/  LDC.64 R12, c[0x0][0x390] ;  /* 0x0000e400ff0c7b82 */ /* 0x000e6c0000000a00 */
[C---:B------:R-:W-:Y:S02]  /*08f0*/  @P1 IMAD R27, R22.reuse, R9, R24 ;  /* 0x00000009161b1224 */ /* 0x040fe400078e0218 */
[----:B------:R-:W2:Y:S01]  /*0900*/  LDC.64 R14, c[0x0][0x390] ;  /* 0x0000e400ff0e7b82 */ /* 0x000ea20000000a00 */
[----:B------:R-:W-:Y:S01]  /*0910*/  @P1 IMAD R25, R21, R20, R22 ;  /* 0x0000001415191224 */ /* 0x000fe200078e0216 */
[----:B------:R-:W-:-:S06]  /*0920*/  @P1 IADD3 R22, PT, PT, R22, 0x2, RZ ;  /* 0x0000000216161810 */ /* 0x000fcc0007ffe0ff */
[----:B------:R-:W3:Y:S01]  /*0930*/  LDC.64 R16, c[0x0][0x398] ;  /* 0x0000e600ff107b82 */ /* 0x000ee20000000a00 */
[----:B0-----:R-:W-:-:S04]  /*0940*/  @P1 IMAD.WIDE R18, R27, 0x4, R18 ;  /* 0x000000041b121825 */ /* 0x001fc800078e0212 */
[----:B------:R-:W-:Y:S02]  /*0950*/  @P2 IMAD R27, R22, R9, R24 ;  /* 0x00000009161b2224 */ /* 0x000fe400078e0218 */
[----:B-1----:R-:W-:-:S04]  /*0960*/  @P1 IMAD.WIDE R12, R25, 0x4, R12 ;  /* 0x00000004190c1825 */ /* 0x002fc800078e020c */
[----:B------:R-:W-:Y:S01]  /*0970*/  @P2 IMAD R25, R21, R20, R22 ;  /* 0x0000001415192224 */ /* 0x000fe200078e0216 */
[----:B------:R-:W4:Y:S01]  /*0980*/  @P1 LDG.E R24, desc[UR8][R12.64] ;  /* 0x000000080c181981 */ /* 0x000f22000c1e1900 */
[----:B------:R-:W-:-:S03]  /*0990*/  @P1 IMAD.WIDE R20, R9, 0x4, R18 ;  /* 0x0000000409141825 */ /* 0x000fc600078e0212 */
[----:B------:R-:W4:Y:S01]  /*09a0*/  @P1 LDG.E R22, desc[UR8][R18.64] ;  /* 0x0000000812161981 */ /* 0x000f22000c1e1900 */
[----:B--2---:R-:W-:-:S03]  /*09b0*/  @P2 IMAD.WIDE R14, R25, 0x4, R14 ;  /* 0x00000004190e2825 */ /* 0x004fc600078e020e */
[----:B------:R-:W2:Y:S01]  /*09c0*/  @P1 LDG.E R9, desc[UR8][R12.64+0x4] ;  /* 0x000004080c091981 */ /* 0x000ea2000c1e1900 */
[----:B---3--:R-:W-:-:S03]  /*09d0*/  @P2 IMAD.WIDE R16, R27, 0x4, R16 ;  /* 0x000000041b102825 */ /* 0x008fc600078e0210 */
[----:B------:R-:W2:Y:S04]  /*09e0*/  @P1 LDG.E R20, desc[UR8][R20.64] ;  /* 0x0000000814141981 */ /* 0x000ea8000c1e1900 */
[----:B------:R-:W3:Y:S04]  /*09f0*/  @P2 LDG.E R14, desc[UR8][R14.64] ;  /* 0x000000080e0e2981 */ /* 0x000ee8000c1e1900 */
[----:B------:R-:W3:Y:S01]  /*0a00*/  @P2 LDG.E R16, desc[UR8][R16.64] ;  /* 0x0000000810102981 */ /* 0x000ee2000c1e1900 */
[----:B----4-:R-:W-:-:S04]  /*0a10*/  @P1 FFMA R22, R24, R22, R23 ;  /* 0x0000001618161223 */ /* 0x010fc80000000017 */
[----:B--2---:R-:W-:-:S04]  /*0a20*/  @P1 FFMA R23, R9, R20, R22 ;  /* 0x0000001409171223 */ /* 0x004fc80000000016 */
[----:B---3--:R-:W-:-:S07]  /*0a30*/  @P2 FFMA R23, R14, R16, R23 ;  /* 0x000000100e172223 */ /* 0x008fce0000000017 */
.L_x_6:
[----:B------:R-:W-:-:S05]  /*0a40*/  IMAD.WIDE R12, R7, 0x4, R10 ;  /* 0x00000004070c7825 */ /* 0x000fca00078e020a */
[----:B------:R0:W-:Y:S02]  /*0a50*/  STG.E desc[UR8][R12.64], R23 ;  /* 0x000000170c007986 */ /* 0x0001e4000c101908 */
.L_x_3:
[----:B------:R-:W-:Y:S05]  /*0a60*/  BSYNC.RECONVERGENT B0 ;  /* 0x0000000000007941 */ /* 0x000fea0003800200 */
.L_x_2:
[----:B------:R-:W1:Y:S01]  /*0a70*/  LDCU UR4, c[0x0][0x388] ;  /* 0x00007100ff0477ac */ /* 0x000e620008000800 */
[----:B------:R-:W-:-:S05]  /*0a80*/  VIADD R8, R8, 0x1 ;  /* 0x0000000108087836 */ /* 0x000fca0000000000 */
[----:B-1----:R-:W-:-:S13]  /*0a90*/  ISETP.NE.AND P1, PT, R8, UR4, PT ;  /* 0x0000000408007c0c */ /* 0x002fda000bf25270 */
[----:B------:R-:W-:Y:S05]  /*0aa0*/  @!P1 EXIT ;  /* 0x000000000000994d */ /* 0x000fea0003800000 */
[----:B------:R-:W-:Y:S05]  /*0ab0*/  BRA `(.L_x_8) ;  /* 0xfffffff400d87947 */ /* 0x000fea000383ffff */
.L_x_1:
[C---:B------:R-:W-:Y:S01]  /*0ac0*/  ISETP.GE.U32.AND P0, PT, R4.reuse, 0x4, PT ;  /* 0x000000040400780c */ /* 0x040fe20003f06070 */
[----:B------:R-:W-:Y:S01]  /*0ad0*/  HFMA2 R2, -RZ, RZ, 0, 0 ;  /* 0x00000000ff027431 */ /* 0x000fe200000001ff */
[----:B------:R-:W-:-:S11]  /*0ae0*/  LOP3.LUT R8, R4, 0x3, RZ, 0xc0, !PT ;  /* 0x0000000304087812 */ /* 0x000fd600078ec0ff */
[----:B------:R-:W-:Y:S05]  /*0af0*/  @!P0 BRA `(.L_x_9) ;  /* 0x0000000000808947 */ /* 0x000fea0003800000 */
[C---:B------:R-:W-:Y:S01]  /*0b00*/  VIADD R7, R3.reuse, 0x100 ;  /* 0x0000010003077836 */ /* 0x040fe20000000000 */
[C---:B------:R-:W-:Y:S02]  /*0b10*/  IADD3 R5, PT, PT, R3.reuse, 0x80, RZ ;  /* 0x0000008003057810 */ /* 0x040fe40007ffe0ff */
[----:B------:R-:W-:Y:S02]  /*0b20*/  IADD3 R9, PT, PT, R3, 0x180, RZ ;  /* 0x0000018003097810 */ /* 0x000fe40007ffe0ff */
[-C--:B------:R-:W-:Y:S02]  /*0b30*/  ISETP.GE.AND P1, PT, R5, R0.reuse, PT ;  /* 0x000000000500720c */ /* 0x080fe40003f26270 */
[-C--:B------:R-:W-:Y:S01]  /*0b40*/  ISETP.GE.AND P2, PT, R7, R0.reuse, PT ;  /* 0x000000000700720c */ /* 0x080fe20003f46270 */
[----:B------:R-:W-:Y:S01]  /*0b50*/  IMAD.WIDE R6, R3, 0x4, R10 ;  /* 0x0000000403067825 */ /* 0x000fe200078e020a */
[-C--:B------:R-:W-:Y:S02]  /*0b60*/  ISETP.GE.AND P3, PT, R9, R0.reuse, PT ;  /* 0x000000000900720c */ /* 0x080fe40003f66270 */
[----:B------:R-:W-:-:S02]  /*0b70*/  ISETP.GE.AND P0, PT, R3, R0, PT ;  /* 0x000000000300720c */ /* 0x000fc40003f06270 */
[----:B------:R-:W-:-:S05]  /*0b80*/  LOP3.LUT R2, R4, 0x7ffffffc, RZ, 0xc0, !PT ;  /* 0x7ffffffc04027812 */ /* 0x000fca00078ec0ff */
[----:B------:R0:W-:Y:S04]  /*0b90*/  @!P1 STG.E desc[UR8][R6.64+0x200], RZ ;  /* 0x000200ff06009986 */ /* 0x0001e8000c101908 */
[----:B------:R0:W-:Y:S04]  /*0ba0*/  @!P2 STG.E desc[UR8][R6.64+0x400], RZ ;  /* 0x000400ff0600a986 */ /* 0x0001e8000c101908 */
[----:B------:R0:W-:Y:S04]  /*0bb0*/  @!P3 STG.E desc[UR8][R6.64+0x600], RZ ;  /* 0x000600ff0600b986 */ /* 0x0001e8000c101908 */
[----:B------:R0:W-:Y:S01]  /*0bc0*/  @!P0 STG.E desc[UR8][R6.64], RZ ;  /* 0x000000ff06008986 */ /* 0x0001e2000c101908 */
[----:B------:R-:W-:-:S13]  /*0bd0*/  ISETP.NE.AND P0, PT, R2, 0x4, PT ;  /* 0x000000040200780c */ /* 0x000fda0003f05270 */
[----:B0-----:R-:W-:Y:S05]  /*0be0*/  @!P0 BRA `(.L_x_9) ;  /* 0x0000000000448947 */ /* 0x001fea0003800000 */
[----:B------:R-:W-:-:S07]  /*0bf0*/  MOV R6, 0x4 ;  /* 0x0000000400067802 */ /* 0x000fce0000000f00 */
.L_x_10:
[C---:B------:R-:W-:Y:S01]  /*0c00*/  IMAD R13, R6.reuse, 0x80, R3 ;  /* 0x00000080060d7824 */ /* 0x040fe200078e0203 */
[----:B------:R-:W-:-:S03]  /*0c10*/  IADD3 R6, PT, PT, R6, 0x4, RZ ;  /* 0x0000000406067810 */ /* 0x000fc60007ffe0ff */
[C---:B------:R-:W-:Y:S01]  /*0c20*/  VIADD R5, R13.reuse, 0x180 ;  /* 0x000001800d057836 */ /* 0x040fe20000000000 */
[C---:B------:R-:W-:Y:S02]  /*0c30*/  IADD3 R9, PT, PT, R13.reuse, 0x80, RZ ;  /* 0x000000800d097810 */ /* 0x040fe40007ffe0ff */
[----:B------:R-:W-:Y:S02]  /*0c40*/  IADD3 R7, PT, PT, R13, 0x100, RZ ;  /* 0x000001000d077810 */ /* 0x000fe40007ffe0ff */
[-C--:B------:R-:W-:Y:S02]  /*0c50*/  ISETP.GE.AND P1, PT, R9, R0.reuse, PT ;  /* 0x000000000900720c */ /* 0x080fe40003f26270 */
[-C--:B------:R-:W-:Y:S02]  /*0c60*/  ISETP.GE.AND P2, PT, R7, R0.reuse, PT ;  /* 0x000000000700720c */ /* 0x080fe40003f46270 */
[-C--:B------:R-:W-:Y:S01]  /*0c70*/  ISETP.GE.AND P3, PT, R5, R0.reuse, PT ;  /* 0x000000000500720c */ /* 0x080fe20003f66270 */
[C---:B------:R-:W-:Y:S01]  /*0c80*/  IMAD.WIDE R4, R13.reuse, 0x4, R10 ;  /* 0x000000040d047825 */ /* 0x040fe200078e020a */
[----:B------:R-:W-:-:S07]  /*0c90*/  ISETP.GE.AND P0, PT, R13, R0, PT ;  /* 0x000000000d00720c */ /* 0x000fce0003f06270 */
[----:B------:R0:W-:Y:S04]  /*0ca0*/  @!P1 STG.E desc[UR8][R4.64+0x200], RZ ;  /* 0x000200ff04009986 */ /* 0x0001e8000c101908 */
[----:B------:R0:W-:Y:S04]  /*0cb0*/  @!P2 STG.E desc[UR8][R4.64+0x400], RZ ;  /* 0x000400ff0400a986 */ /* 0x0001e8000c101908 */
[----:B------:R0:W-:Y:S04]  /*0cc0*/  @!P3 STG.E desc[UR8][R4.64+0x600], RZ ;  /* 0x000600ff0400b986 */ /* 0x0001e8000c101908 */
[----:B------:R0:W-:Y:S01]  /*0cd0*/  @!P0 STG.E desc[UR8][R4.64], RZ ;  /* 0x000000ff04008986 */ /* 0x0001e2000c101908 */
[----:B------:R-:W-:-:S13]  /*0ce0*/  ISETP.NE.AND P0, PT, R6, R2, PT ;  /* 0x000000020600720c */ /* 0x000fda0003f05270 */
[----:B0-----:R-:W-:Y:S05]  /*0cf0*/  @P0 BRA `(.L_x_10) ;  /* 0xfffffffc00c00947 */ /* 0x001fea000383ffff */
.L_x_9:
[----:B------:R-:W-:-:S13]  /*0d00*/  ISETP.NE.AND P0, PT, R8, RZ, PT ;  /* 0x000000ff0800720c */ /* 0x000fda0003f05270 */
[----:B------:R-:W-:Y:S05]  /*0d10*/  @!P0 EXIT ;  /* 0x000000000000894d */ /* 0x000fea0003800000 */
[----:B------:R-:W-:-:S05]  /*0d20*/  UMOV UR4, URZ ;  /* 0x000000ff00047c82 */ /* 0x000fca0008000000 */
.L_x_11:
[C---:B------:R-:W-:Y:S01]  /*0d30*/  LEA R5, R2.reuse, R3, 0x7 ;  /* 0x0000000302057211 */ /* 0x040fe200078e38ff */
[----:B------:R-:W-:Y:S01]  /*0d40*/  UIADD3 UR4, UPT, UPT, UR4, 0x1, URZ ;  /* 0x0000000104047890 */ /* 0x000fe2000fffe0ff */
[----:B------:R-:W-:Y:S02]  /*0d50*/  VIADD R2, R2, 0x1 ;  /* 0x0000000102027836 */ /* 0x000fe40000000000 */
[----:B------:R-:W-:-:S13]  /*0d60*/  ISETP.GE.AND P0, PT, R5, R0, PT ;  /* 0x000000000500720c */ /* 0x000fda0003f06270 */
[----:B------:R-:W-:-:S05]  /*0d70*/  @!P0 IMAD.WIDE R4, R5, 0x4, R10 ;  /* 0x0000000405048825 */ /* 0x000fca00078e020a */
[----:B------:R0:W-:Y:S01]  /*0d80*/  @!P0 STG.E desc[UR8][R4.64], RZ ;  /* 0x000000ff04008986 */ /* 0x0001e2000c101908 */
[----:B------:R-:W-:-:S13]  /*0d90*/  ISETP.NE.AND P0, PT, R8, UR4, PT ;  /* 0x0000000408007c0c */ /* 0x000fda000bf05270 */
[----:B0-----:R-:W-:Y:S05]  /*0da0*/  @P0 BRA `(.L_x_11) ;  /* 0xfffffffc00e00947 */ /* 0x001fea000383ffff */
[----:B------:R-:W-:Y:S05]  /*0db0*/  EXIT ;  /* 0x000000000000794d */ /* 0x000fea0003800000 */
.L_x_0:
[----:B------:R-:W-:-:S13]  /*0dc0*/  ISETP.GE.AND P0, PT, R4, 0x1, PT ;  /* 0x000000010400780c */ /* 0x000fda0003f06270 */
[----:B------:R-:W-:Y:S05]  /*0dd0*/  @!P0 EXIT ;  /* 0x000000000000894d */ /* 0x000fea0003800000 */
[----:B------:R-:W0:Y:S01]  /*0de0*/  LDCU UR4, c[0x0][0x3ac] ;  /* 0x00007580ff0477ac */ /* 0x000e220008000800 */
[----:B------:R-:W1:Y:S01]  /*0df0*/  S2R R0, SR_TID.X ;  /* 0x0000000000007919 */ /* 0x000e620000002100 */
[----:B0-----:R-:W-:-:S09]  /*0e00*/  UISETP.GE.AND UP0, UPT, UR4, 0x1, UPT ;  /* 0x000000010400788c */ /* 0x001fd2000bf06270 */
[----:B------:R-:W-:Y:S05]  /*0e10*/  BRA.U !UP0, `(.L_x_12) ;  /* 0x0000000908487547 */ /* 0x000fea000b800000 */
[----:B------:R-:W-:Y:S01]  /*0e20*/  HFMA2 R3, -RZ, RZ, 0, 0 ;  /* 0x00000000ff037431 */ /* 0x000fe200000001ff */
[----:B------:R-:W-:Y:S02]  /*0e30*/  ULOP3.LUT UR7, UR4, 0x7ffffff8, URZ, 0xc0, !UPT ;  /* 0x7ffffff804077892 */ /* 0x000fe4000f8ec0ff */
[----:B------:R-:W-:Y:S02]  /*0e40*/  ULOP3.LUT UR6, UR4, 0x7, URZ, 0xc0, !UPT ;  /* 0x0000000704067892 */ /* 0x000fe4000f8ec0ff */
[----:B------:R-:W-:-:S12]  /*0e50*/  UIADD3 UR5, UPT, UPT, -UR7, URZ, URZ ;  /* 0x000000ff07057290 */ /* 0x000fd8000fffe1ff */
.L_x_17:
[----:B------:R-:W0:Y:S01]  /*0e60*/  LDC R4, c[0x0][0x3b0] ;  /* 0x0000ec00ff047b82 */ /* 0x000e220000000800 */
[----:B-1----:R-:W-:Y:S01]  /*0e70*/  LEA R5, R3, R0, 0x7 ;  /* 0x0000000003057211 */ /* 0x002fe200078e38ff */
[----:B------:R-:W-:Y:S01]  /*0e80*/  IMAD.MOV.U32 R19, RZ, RZ, RZ ;  /* 0x000000ffff137224 */ /* 0x000fe200078e00ff */
[----:B------:R-:W-:Y:S02]  /*0e90*/  MOV R26, RZ ;  /* 0x000000ff001a7202 */ /* 0x000fe40000000f00 */
[----:B------:R-:W-:-:S04]  /*0ea0*/  IADD3 R13, PT, PT, R2, R5, RZ ;  /* 0x00000005020d7210 */ /* 0x000fc80007ffe0ff */
[----:B------:R-:W-:Y:S02]  /*0eb0*/  IABS R12, R13 ;  /* 0x0000000d000c7213 */ /* 0x000fe40000000000 */
[----:B0-----:R-:W-:-:S04]  /*0ec0*/  IABS R15, R4 ;  /* 0x00000004000f7213 */ /* 0x001fc80000000000 */
[----:B------:R-:W0:Y:S08]  /*0ed0*/  I2F.RP R8, R15 ;  /* 0x0000000f00087306 */ /* 0x000e300000209400 */
[----:B0-----:R-:W0:Y:S02]  /*0ee0*/  MUFU.RCP R8, R8 ;  /* 0x0000000800087308 */ /* 0x001e240000001000 */
[----:B0-----:R-:W-:-:S02]  /*0ef0*/  IADD3 R9, PT, PT, R8, 0xffffffe, RZ ;  /* 0x0ffffffe08097810 */ /* 0x001fc40007ffe0ff */
[----:B------:R-:W-:-:S04]  /*0f00*/  LOP3.LUT R8, R13, R4, RZ, 0x3c, !PT ;  /* 0x000000040d087212 */ /* 0x000fc800078e3cff */
[----:B------:R-:W0:Y:S01]  /*0f10*/  F2I.FTZ.U32.TRUNC.NTZ R7, R9 ;  /* 0x0000000900077305 */ /* 0x000e22000021f000 */
[----:B------:R-:W-:Y:S01]  /*0f20*/  ISETP.GE.AND P2, PT, R8, RZ, PT ;  /* 0x000000ff0800720c */ /* 0x000fe20003f46270 */
[----:B0-----:R-:W-:-:S04]  /*0f30*/  IMAD.MOV R6, RZ, RZ, -R7 ;  /* 0x000000ffff067224 */ /* 0x001fc800078e0a07 */
[----:B------:R-:W-:Y:S02]  /*0f40*/  IMAD R17, R6, R15, RZ ;  /* 0x0000000f06117224 */ /* 0x000fe400078e02ff */
[----:B------:R-:W-:-:S04]  /*0f50*/  IMAD.MOV.U32 R6, RZ, RZ, RZ ;  /* 0x000000ffff067224 */ /* 0x000fc800078e00ff */
[----:B------:R-:W-:Y:S01]  /*0f60*/  IMAD.HI.U32 R7, R7, R17, R6 ;  /* 0x0000001107077227 */ /* 0x000fe200078e0006 */
[----:B------:R-:W-:-:S05]  /*0f70*/  MOV R6, R12 ;  /* 0x0000000c00067202 */ /* 0x000fca0000000f00 */
        /* <DEDUP_REMOVED lines=8> */
[----:B------:R-:W0:Y:S11]  /*1000*/  LDC R6, c[0x0][0x3ac] ;  /* 0x0000eb00ff067b82 */ /* 0x000e360000000800 */
[----:B------:R-:W-:-:S05]  /*1010*/  @P0 IADD3 R7, PT, PT, R7, 0x1, RZ ;  /* 0x0000000107070810 */ /* 0x000fca0007ffe0ff */
[----:B------:R-:W-:Y:S01]  /*1020*/  @!P2 IMAD.MOV R7, RZ, RZ, -R7 ;  /* 0x000000ffff07a224 */ /* 0x000fe200078e0a07 */
[----:B------:R-:W-:-:S04]  /*1030*/  @!P1 LOP3.LUT R7, RZ, R4, RZ, 0x33, !PT ;  /* 0x00000004ff079212 */ /* 0x000fc800078e33ff */
[C---:B------:R-:W-:Y:S02]  /*1040*/  IADD3 R9, PT, PT, -R7.reuse, RZ, RZ ;  /* 0x000000ff07097210 */ /* 0x040fe40007ffe1ff */
[----:B0-----:R-:W-:Y:S01]  /*1050*/  ISETP.GE.U32.AND P0, PT, R6, 0x8, PT ;  /* 0x000000080600780c */ /* 0x001fe20003f06070 */
[----:B------:R-:W-:Y:S02]  /*1060*/  IMAD R8, R7, R6, RZ ;  /* 0x0000000607087224 */ /* 0x000fe400078e02ff */
[----:B------:R-:W-:-:S10]  /*1070*/  IMAD R9, R4, R9, R13 ;  /* 0x0000000904097224 */ /* 0x000fd400078e020d */
[----:B------:R-:W-:Y:S05]  /*1080*/  @!P0 BRA `(.L_x_13) ;  /* 0x0000000000b48947 */ /* 0x000fea0003800000 */
[----:B------:R-:W-:Y:S01]  /*1090*/  MOV R26, RZ ;  /* 0x000000ff001a7202 */ /* 0x000fe20000000f00 */
[----:B------:R-:W-:Y:S01]  /*10a0*/  IMAD.MOV.U32 R7, RZ, RZ, R9 ;  /* 0x000000ffff077224 */ /* 0x000fe200078e0009 */
[----:B------:R-:W-:Y:S01]  /*10b0*/  MOV R12, R8 ;  /* 0x00000008000c7202 */ /* 0x000fe20000000f00 */
[----:B------:R-:W-:-:S06]  /*10c0*/  UMOV UR4, UR5 ;  /* 0x0000000500047c82 */ /* 0x000fcc0008000000 */
.L_x_14:
[----:B------:R-:W0:Y:S08]  /*10d0*/  LDC.64 R22, c[0x0][0x398] ;  /* 0x0000e600ff167b82 */ /* 0x000e300000000a00 */
[----:B------:R-:W1:Y:S01]  /*10e0*/  LDC.64 R14, c[0x0][0x390] ;  /* 0x0000e400ff0e7b82 */ /* 0x000e620000000a00 */
[----:B0-----:R-:W-:-:S05]  /*10f0*/  IMAD.WIDE R22, R7, 0x4, R22 ;  /* 0x0000000407167825 */ /* 0x001fca00078e0216 */
[----:B------:R0:W2:Y:S01]  /*1100*/  LDG.E R13, desc[UR8][R22.64] ;  /* 0x00000008160d7981 */ /* 0x0000a2000c1e1900 */
[----:B-1----:R-:W-:-:S04]  /*1110*/  IMAD.WIDE R14, R12, 0x4, R14 ;  /* 0x000000040c0e7825 */ /* 0x002fc800078e020e */
[C---:B------:R-:W-:Y:S01]  /*1120*/  IMAD.WIDE R24, R4.reuse, 0x4, R22 ;  /* 0x0000000404187825 */ /* 0x040fe200078e0216 */
[----:B------:R-:W2:Y:S04]  /*1130*/  LDG.E R29, desc[UR8][R14.64] ;  /* 0x000000080e1d7981 */ /* 0x000ea8000c1e1900 */
[----:B------:R-:W3:Y:S04]  /*1140*/  LDG.E R28, desc[UR8][R14.64+0x4] ;  /* 0x000004080e1c7981 */ /* 0x000ee8000c1e1900 */
[----:B------:R1:W3:Y:S01]  /*1150*/  LDG.E R27, desc[UR8][R24.64] ;  /* 0x00000008181b7981 */ /* 0x0002e2000c1e1900 */
[----:B------:R-:W-:-:S04]  /*1160*/  IMAD.WIDE R18, R4, 0x4, R24 ;  /* 0x0000000404127825 */ /* 0x000fc800078e0218 */
[C---:B------:R-:W-:Y:S02]  /*1170*/  IMAD.WIDE R16, R4.reuse, 0x4, R18 ;  /* 0x0000000404107825 */ /* 0x040fe400078e0212 */
[----:B------:R-:W4:Y:S02]  /*1180*/  LDG.E R18, desc[UR8][R18.64] ;  /* 0x0000000812127981 */ /* 0x000f24000c1e1900 */
[C---:B------:R-:W-:Y:S02]  /*1190*/  IMAD.WIDE R20, R4.reuse, 0x4, R16 ;  /* 0x0000000404147825 */ /* 0x040fe400078e0210 */
[----:B------:R-:W5:Y:S02]  /*11a0*/  LDG.E R16, desc[UR8][R16.64] ;  /* 0x0000000810107981 */ /* 0x000f64000c1e1900 */
[C---:B0-----:R-:W-:Y:S02]  /*11b0*/  IMAD.WIDE R22, R4.reuse, 0x4, R20 ;  /* 0x0000000404167825 */ /* 0x041fe400078e0214 */
[----:B------:R-:W5:Y:S04]  /*11c0*/  LDG.E R19, desc[UR8][R14.64+0x18] ;  /* 0x000018080e137981 */ /* 0x000f68000c1e1900 */
[----:B------:R-:W4:Y:S01]  /*11d0*/  LDG.E R17, desc[UR8][R14.64+0x8] ;  /* 0x000008080e117981 */ /* 0x000f22000c1e1900 */
[----:B-1----:R-:W-:-:S04]  /*11e0*/  IMAD.WIDE R24, R4, 0x4, R22 ;  /* 0x0000000404187825 */ /* 0x002fc800078e0216 */
[----:B--2---:R-:W-:Y:S02]  /*11f0*/  FFMA R26, R29, R13, R26 ;  /* 0x0000000d1d1a7223 */ /* 0x004fe4000000001a */
[----:B------:R-:W5:Y:S04]  /*1200*/  LDG.E R29, desc[UR8][R14.64+0xc] ;  /* 0x00000c080e1d7981 */ /* 0x000f68000c1e1900 */
[----:B------:R0:W2:Y:S01]  /*1210*/  LDG.E R13, desc[UR8][R20.64] ;  /* 0x00000008140d7981 */ /* 0x0000a2000c1e1900 */
[----:B---3--:R-:W-:-:S03]  /*1220*/  FFMA R28, R28, R27, R26 ;  /* 0x0000001b1c1c7223 */ /* 0x008fc6000000001a */
[----:B------:R-:W2:Y:S04]  /*1230*/  LDG.E R27, desc[UR8][R14.64+0x10] ;  /* 0x000010080e1b7981 */ /* 0x000ea8000c1e1900 */
[----:B------:R-:W3:Y:S01]  /*1240*/  LDG.E R26, desc[UR8][R22.64] ;  /* 0x00000008161a7981 */ /* 0x000ee2000c1e1900 */
[----:B0-----:R-:W-:-:S06]  /*1250*/  IMAD.WIDE R20, R4, 0x4, R24 ;  /* 0x0000000404147825 */ /* 0x001fcc00078e0218 */
[----:B------:R-:W3:Y:S04]  /*1260*/  LDG.E R21, desc[UR8][R20.64] ;  /* 0x0000000814157981 */ /* 0x000ee8000c1e1900 */
[----:B------:R-:W3:Y:S04]  /*1270*/  LDG.E R23, desc[UR8][R14.64+0x14] ;  /* 0x000014080e177981 */ /* 0x000ee8000c1e1900 */
[----:B------:R-:W3:Y:S04]  /*1280*/  LDG.E R22, desc[UR8][R14.64+0x1c] ;  /* 0x00001c080e167981 */ /* 0x000ee8000c1e1900 */
[----:B------:R-:W3:Y:S01]  /*1290*/  LDG.E R14, desc[UR8][R24.64] ;  /* 0x00000008180e7981 */ /* 0x000ee2000c1e1900 */
[----:B----4-:R-:W-:Y:S01]  /*12a0*/  FFMA R18, R17, R18, R28 ;  /* 0x0000001211127223 */ /* 0x010fe2000000001c */
[----:B------:R-:W-:-:S04]  /*12b0*/  UIADD3 UR4, UPT, UPT, UR4, 0x8, URZ ;  /* 0x0000000804047890 */ /* 0x000fc8000fffe0ff */
[----:B------:R-:W-:Y:S01]  /*12c0*/  UISETP.NE.AND UP0, UPT, UR4, URZ, UPT ;  /* 0x000000ff0400728c */ /* 0x000fe2000bf05270 */
[----:B------:R-:W-:Y:S02]  /*12d0*/  IADD3 R12, PT, PT, R12, 0x8, RZ ;  /* 0x000000080c0c7810 */ /* 0x000fe40007ffe0ff */
[----:B------:R-:W-:Y:S01]  /*12e0*/  LEA R7, R4, R7, 0x3 ;  /* 0x0000000704077211 */ /* 0x000fe200078e18ff */
[----:B-----5:R-:W-:-:S04]  /*12f0*/  FFMA R16, R29, R16, R18 ;  /* 0x000000101d107223 */ /* 0x020fc80000000012 */
[----:B--2---:R-:W-:-:S04]  /*1300*/  FFMA R16, R27, R13, R16 ;  /* 0x0000000d1b107223 */ /* 0x004fc80000000010 */
[----:B---3--:R-:W-:-:S04]  /*1310*/  FFMA R16, R23, R26, R16 ;  /* 0x0000001a17107223 */ /* 0x008fc80000000010 */
[----:B------:R-:W-:-:S04]  /*1320*/  FFMA R19, R19, R14, R16 ;  /* 0x0000000e13137223 */ /* 0x000fc80000000010 */
[----:B------:R-:W-:Y:S01]  /*1330*/  FFMA R26, R22, R21, R19 ;  /* 0x00000015161a7223 */ /* 0x000fe20000000013 */
[----:B------:R-:W-:Y:S06]  /*1340*/  BRA.U UP0, `(.L_x_14) ;  /* 0xfffffffd00607547 */ /* 0x000fec000b83ffff */
[----:B------:R-:W-:-:S07]  /*1350*/  MOV R19, UR7 ;  /* 0x0000000700137c02 */ /* 0x000fce0008000f00 */
.L_x_13:
[----:B------:R-:W-:-:S09]  /*1360*/  UISETP.NE.AND UP0, UPT, UR6, URZ, UPT ;  /* 0x000000ff0600728c */ /* 0x000fd2000bf05270 */
[----:B------:R-:W-:Y:S05]  /*1370*/  BRA.U !UP0, `(.L_x_15) ;  /* 0x0000000108d47547 */ /* 0x000fea000b800000 */
[----:B------:R-:W-:Y:S01]  /*1380*/  UIADD3 UR4, UPT, UPT, UR6, -0x1, URZ ;  /* 0xffffffff06047890 */ /* 0x000fe2000fffe0ff */
[----:B------:R-:W-:-:S03]  /*1390*/  LOP3.LUT P0, R7, R6, 0x3, RZ, 0xc0, !PT ;  /* 0x0000000306077812 */ /* 0x000fc6000780c0ff */
[----:B------:R-:W-:-:S09]  /*13a0*/  UISETP.GE.U32.AND UP0, UPT, UR4, 0x3, UPT ;  /* 0x000000030400788c */ /* 0x000fd2000bf06070 */
[----:B------:R-:W-:Y:S05]  /*13b0*/  BRA.U !UP0, `(.L_x_16) ;  /* 0x0000000108587547 */ /* 0x000fea000b800000 */
[----:B------:R-:W0:Y:S01]  /*13c0*/  LDC.64 R12, c[0x0][0x398] ;  /* 0x0000e600ff0c7b82 */ /* 0x000e220000000a00 */
[----:B------:R-:W-:Y:S02]  /*13d0*/  IMAD R21, R19, R4, R9 ;  /* 0x0000000413157224 */ /* 0x000fe400078e0209 */
[----:B------:R-:W-:-:S05]  /*13e0*/  IMAD.IADD R17, R8, 0x1, R19 ;  /* 0x0000000108117824 */ /* 0x000fca00078e0213 */
[----:B------:R-:W1:Y:S01]  /*13f0*/  LDC.64 R14, c[0x0][0x390] ;  /* 0x0000e400ff0e7b82 */ /* 0x000e620000000a00 */
[----:B0-----:R-:W-:-:S04]  /*1400*/  IMAD.WIDE R12, R21, 0x4, R12 ;  /* 0x00000004150c7825 */ /* 0x001fc800078e020c */
[----:B-1----:R-:W-:-:S04]  /*1410*/  IMAD.WIDE R14, R17, 0x4, R14 ;  /* 0x00000004110e7825 */ /* 0x002fc800078e020e */
[C---:B------:R-:W-:Y:S01]  /*1420*/  IMAD.WIDE R16, R4.reuse, 0x4, R12 ;  /* 0x0000000404107825 */ /* 0x040fe200078e020c */
[----:B------:R-:W2:Y:S04]  /*1430*/  LDG.E R25, desc[UR8][R14.64] ;  /* 0x000000080e197981 */ /* 0x000ea8000c1e1900 */
[----:B------:R-:W2:Y:S01]  /*1440*/  LDG.E R12, desc[UR8][R12.64] ;  /* 0x000000080c0c7981 */ /* 0x000ea2000c1e1900 */
[----:B------:R-:W-:-:S03]  /*1450*/  IMAD.WIDE R20, R4, 0x4, R16 ;  /* 0x0000000404147825 */ /* 0x000fc600078e0210 */
[----:B------:R-:W3:Y:S04]  /*1460*/  LDG.E R16, desc[UR8][R16.64] ;  /* 0x0000000810107981 */ /* 0x000ee8000c1e1900 */
[----:B------:R-:W3:Y:S01]  /*1470*/  LDG.E R18, desc[UR8][R14.64+0x4] ;  /* 0x000004080e127981 */ /* 0x000ee2000c1e1900 */
[----:B------:R-:W-:-:S03]  /*1480*/  IMAD.WIDE R22, R4, 0x4, R20 ;  /* 0x0000000404167825 */ /* 0x000fc600078e0214 */
[----:B------:R-:W4:Y:S04]  /*1490*/  LDG.E R24, desc[UR8][R20.64] ;  /* 0x0000000814187981 */ /* 0x000f28000c1e1900 */
[----:B------:R-:W4:Y:S04]  /*14a0*/  LDG.E R27, desc[UR8][R14.64+0x8] ;  /* 0x000008080e1b7981 */ /* 0x000f28000c1e1900 */
[----:B------:R-:W5:Y:S04]  /*14b0*/  LDG.E R29, desc[UR8][R14.64+0xc] ;  /* 0x00000c080e1d7981 */ /* 0x000f68000c1e1900 */
[----:B------:R-:W5:Y:S01]  /*14c0*/  LDG.E R22, desc[UR8][R22.64] ;  /* 0x0000000816167981 */ /* 0x000f62000c1e1900 */
[----:B------:R-:W-:Y:S01]  /*14d0*/  IADD3 R19, PT, PT, R19, 0x4, RZ ;  /* 0x0000000413137810 */ /* 0x000fe20007ffe0ff */
[----:B--2---:R-:W-:-:S04]  /*14e0*/  FFMA R25, R25, R12, R26 ;  /* 0x0000000c19197223 */ /* 0x004fc8000000001a */
[----:B---3--:R-:W-:-:S04]  /*14f0*/  FFMA R18, R18, R16, R25 ;  /* 0x0000001012127223 */ /* 0x008fc80000000019 */
[----:B----4-:R-:W-:-:S04]  /*1500*/  FFMA R18, R27, R24, R18 ;  /* 0x000000181b127223 */ /* 0x010fc80000000012 */
[----:B-----5:R-:W-:-:S07]  /*1510*/  FFMA R26, R29, R22, R18 ;  /* 0x000000161d1a7223 */ /* 0x020fce0000000012 */
.L_x_16:
[----:B------:R-:W-:Y:S05]  /*1520*/  @!P0 BRA `(.L_x_15) ;  /* 0x0000000000688947 */ /* 0x000fea0003800000 */
[----:B------:R-:W0:Y:S01]  /*1530*/  LDC.64 R12, c[0x0][0x398] ;  /* 0x0000e600ff0c7b82 */ /* 0x000e220000000a00 */
[----:B------:R-:W-:Y:S02]  /*1540*/  ISETP.NE.AND P0, PT, R7, 0x1, PT ;  /* 0x000000010700780c */ /* 0x000fe40003f05270 */
[----:B------:R-:W-:-:S04]  /*1550*/  LOP3.LUT R18, R6, 0x1, RZ, 0xc0, !PT ;  /* 0x0000000106127812 */ /* 0x000fc800078ec0ff */
[----:B------:R-:W-:Y:S01]  /*1560*/  ISETP.NE.U32.AND P1, PT, R18, 0x1, PT ;  /* 0x000000011200780c */ /* 0x000fe20003f25070 */
[----:B------:R-:W1:Y:S06]  /*1570*/  LDC.64 R14, c[0x0][0x390] ;  /* 0x0000e400ff0e7b82 */ /* 0x000e6c0000000a00 */
[C---:B------:R-:W-:Y:S01]  /*1580*/  @P0 IMAD R23, R19.reuse, R4, R9 ;  /* 0x0000000413170224 */ /* 0x040fe200078e0209 */
[----:B------:R-:W-:Y:S01]  /*1590*/  @P0 IADD3 R21, PT, PT, R8, R19, RZ ;  /* 0x0000001308150210 */ /* 0x000fe20007ffe0ff */
[----:B------:R-:W2:Y:S01]  /*15a0*/  LDC.64 R6, c[0x0][0x390] ;  /* 0x0000e400ff067b82 */ /* 0x000ea20000000a00 */
[----:B------:R-:W-:-:S07]  /*15b0*/  @P0 IADD3 R19, PT, PT, R19, 0x2, RZ ;  /* 0x0000000213130810 */ /* 0x000fce0007ffe0ff */
[----:B------:R-:W3:Y:S01]  /*15c0*/  LDC.64 R16, c[0x0][0x398] ;  /* 0x0000e600ff107b82 */ /* 0x000ee20000000a00 */
[----:B0-----:R-:W-:-:S04]  /*15d0*/  @P0 IMAD.WIDE R12, R23, 0x4, R12 ;  /* 0x00000004170c0825 */ /* 0x001fc800078e020c */
[----:B------:R-:W-:Y:S02]  /*15e0*/  @!P1 IMAD R23, R19, R4, R9 ;  /* 0x0000000413179224 */ /* 0x000fe400078e0209 */
[----:B-1----:R-:W-:-:S04]  /*15f0*/  @P0 IMAD.WIDE R14, R21, 0x4, R14 ;  /* 0x00000004150e0825 */ /* 0x002fc800078e020e */
[----:B------:R-:W-:Y:S01]  /*1600*/  @!P1 IMAD.IADD R21, R8, 0x1, R19 ;  /* 0x0000000108159824 */ /* 0x000fe200078e0213 */
[----:B------:R-:W4:Y:S01]  /*1610*/  @P0 LDG.E R25, desc[UR8][R14.64] ;  /* 0x000000080e190981 */ /* 0x000f22000c1e1900 */
[----:B------:R-:W-:-:S03]  /*1620*/  @P0 IMAD.WIDE R8, R4, 0x4, R12 ;  /* 0x0000000404080825 */ /* 0x000fc600078e020c */
[----:B------:R-:W4:Y:S01]  /*1630*/  @P0 LDG.E R19, desc[UR8][R12.64] ;  /* 0x000000080c130981 */ /* 0x000f22000c1e1900 */
[----:B--2---:R-:W-:-:S03]  /*1640*/  @!P1 IMAD.WIDE R6, R21, 0x4, R6 ;  /* 0x0000000415069825 */ /* 0x004fc600078e0206 */
[----:B------:R-:W2:Y:S01]  /*1650*/  @P0 LDG.E R4, desc[UR8][R14.64+0x4] ;  /* 0x000004080e040981 */ /* 0x000ea2000c1e1900 */
[----:B---3--:R-:W-:-:S03]  /*1660*/  @!P1 IMAD.WIDE R16, R23, 0x4, R16 ;  /* 0x0000000417109825 */ /* 0x008fc600078e0210 */
[----:B------:R-:W2:Y:S04]  /*1670*/  @P0 LDG.E R8, desc[UR8][R8.64] ;  /* 0x0000000808080981 */ /* 0x000ea8000c1e1900 */
[----:B------:R-:W3:Y:S04]  /*1680*/  @!P1 LDG.E R7, desc[UR8][R6.64] ;  /* 0x0000000806079981 */ /* 0x000ee8000c1e1900 */
[----:B------:R-:W3:Y:S01]  /*1690*/  @!P1 LDG.E R16, desc[UR8][R16.64] ;  /* 0x0000000810109981 */ /* 0x000ee2000c1e1900 */
[----:B----4-:R-:W-:-:S04]  /*16a0*/  @P0 FFMA R19, R25, R19, R26 ;  /* 0x0000001319130223 */ /* 0x010fc8000000001a */
[----:B--2---:R-:W-:-:S04]  /*16b0*/  @P0 FFMA R26, R4, R8, R19 ;  /* 0x00000008041a0223 */ /* 0x004fc80000000013 */
[----:B---3--:R-:W-:-:S07]  /*16c0*/  @!P1 FFMA R26, R7, R16, R26 ;  /* 0x00000010071a9223 */ /* 0x008fce000000001a */
.L_x_15:
[----:B------:R-:W0:Y:S01]  /*16d0*/  LDCU UR4, c[0x0][0x388] ;  /* 0x00007100ff0477ac */ /* 0x000e220008000800 */
[----:B------:R-:W-:Y:S01]  /*16e0*/  IADD3 R3, PT, PT, R3, 0x1, RZ ;  /* 0x0000000103037810 */ /* 0x000fe20007ffe0ff */
[----:B------:R-:W-:-:S05]  /*16f0*/  IMAD.WIDE R4, R5, 0x4, R10 ;  /* 0x0000000405047825 */ /* 0x000fca00078e020a */
[----:B------:R1:W-:Y:S01]  /*1700*/  STG.E desc[UR8][R4.64], R26 ;  /* 0x0000001a04007986 */ /* 0x0003e2000c101908 */
[----:B0-----:R-:W-:-:S13]  /*1710*/  ISETP.NE.AND P0, PT, R3, UR4, PT ;  /* 0x0000000403007c0c */ /* 0x001fda000bf05270 */
[----:B-1----:R-:W-:Y:S05]  /*1720*/  @!P0 EXIT ;  /* 0x000000000000894d */ /* 0x002fea0003800000 */
[----:B------:R-:W-:Y:S05]  /*1730*/  BRA `(.L_x_17) ;  /* 0xfffffff400c87947 */ /* 0x000fea000383ffff */
.L_x_12:
[C---:B------:R-:W-:Y:S01]  /*1740*/  ISETP.GE.U32.AND P0, PT, R4.reuse, 0x8, PT ;  /* 0x000000080400780c */ /* 0x040fe20003f06070 */
[----:B------:R-:W-:Y:S01]  /*1750*/  HFMA2 R5, -RZ, RZ, 0, 0 ;  /* 0x00000000ff057431 */ /* 0x000fe200000001ff */
[----:B------:R-:W-:-:S04]  /*1760*/  LOP3.LUT R9, R4, 0x7, RZ, 0xc0, !PT ;  /* 0x0000000704097812 */ /* 0x000fc800078ec0ff */
[----:B------:R-:W-:-:S07]  /*1770*/  ISETP.NE.AND P1, PT, R9, RZ, PT ;  /* 0x000000ff0900720c */ /* 0x000fce0003f25270 */
[----:B------:R-:W-:Y:S06]  /*1780*/  @!P0 BRA `(.L_x_18) ;  /* 0x0000000000448947 */ /* 0x000fec0003800000 */
[----:B------:R-:W-:Y:S02]  /*1790*/  LOP3.LUT R5, R4, 0x7ffffff8, RZ, 0xc0, !PT ;  /* 0x7ffffff804057812 */ /* 0x000fe400078ec0ff */
[----:B------:R-:W-:-:S07]  /*17a0*/  MOV R8, RZ ;  /* 0x000000ff00087202 */ /* 0x000fce0000000f00 */
.L_x_19:
[C---:B01----:R-:W-:Y:S01]  /*17b0*/  IMAD R3, R8.reuse, 0x80, R0 ;  /* 0x0000008008037824 */ /* 0x043fe200078e0200 */
[----:B------:R-:W-:-:S04]  /*17c0*/  IADD3 R8, PT, PT, R8, 0x8, RZ ;  /* 0x0000000808087810 */ /* 0x000fc80007ffe0ff */
[C---:B------:R-:W-:Y:S01]  /*17d0*/  IADD3 R7, PT, PT, R3.reuse, 0x80, RZ ;  /* 0x0000008003077810 */ /* 0x040fe20007ffe0ff */
[----:B------:R-:W-:Y:S01]  /*17e0*/  IMAD.WIDE.U32 R2, R3, 0x4, R10 ;  /* 0x0000000403027825 */ /* 0x000fe200078e000a */
[----:B------:R-:W-:-:S03]  /*17f0*/  ISETP.NE.AND P0, PT, R8, R5, PT ;  /* 0x000000050800720c */ /* 0x000fc60003f05270 */
[----:B------:R-:W-:Y:S01]  /*1800*/  IMAD.WIDE R6, R7, 0x4, R10 ;  /* 0x0000000407067825 */ /* 0x000fe200078e020a */
[----:B------:R0:W-:Y:S04]  /*1810*/  STG.E desc[UR8][R2.64], RZ ;  /* 0x000000ff02007986 */ /* 0x0001e8000c101908 */
[----:B------:R0:W-:Y:S04]  /*1820*/  STG.E desc[UR8][R6.64], RZ ;  /* 0x000000ff06007986 */ /* 0x0001e8000c101908 */
[----:B------:R0:W-:Y:S04]  /*1830*/  STG.E desc[UR8][R6.64+0x200], RZ ;  /* 0x000200ff06007986 */ /* 0x0001e8000c101908 */
[----:B------:R0:W-:Y:S04]  /*1840*/  STG.E desc[UR8][R6.64+0x400], RZ ;  /* 0x000400ff06007986 */ /* 0x0001e8000c101908 */
[----:B------:R0:W-:Y:S04]  /*1850*/  STG.E desc[UR8][R6.64+0x600], RZ ;  /* 0x000600ff06007986 */ /* 0x0001e8000c101908 */
[----:B------:R0:W-:Y:S04]  /*1860*/  STG.E desc[UR8][R6.64+0x800], RZ ;  /* 0x000800ff06007986 */ /* 0x0001e8000c101908 */
[----:B------:R0:W-:Y:S04]  /*1870*/  STG.E desc[UR8][R6.64+0xa00], RZ ;  /* 0x000a00ff06007986 */ /* 0x0001e8000c101908 */
[----:B------:R0:W-:Y:S01]  /*1880*/  STG.E desc[UR8][R6.64+0xc00], RZ ;  /* 0x000c00ff06007986 */ /* 0x0001e2000c101908 */
[----:B------:R-:W-:Y:S05]  /*1890*/  @P0 BRA `(.L_x_19) ;  /* 0xfffffffc00c40947 */ /* 0x000fea000383ffff */
.L_x_18:
[----:B------:R-:W-:Y:S05]  /*18a0*/  @!P1 EXIT ;  /* 0x000000000000994d */ /* 0x000fea0003800000 */
[----:B------:R-:W-:Y:S02]  /*18b0*/  ISETP.GE.U32.AND P0, PT, R9, 0x4, PT ;  /* 0x000000040900780c */ /* 0x000fe40003f06070 */
[----:B0-----:R-:W-:-:S04]  /*18c0*/  LOP3.LUT R6, R4, 0x3, RZ, 0xc0, !PT ;  /* 0x0000000304067812 */ /* 0x001fc800078ec0ff */
[----:B------:R-:W-:-:S07]  /*18d0*/  ISETP.NE.AND P1, PT, R6, RZ, PT ;  /* 0x000000ff0600720c */ /* 0x000fce0003f25270 */
[----:B------:R-:W-:Y:S06]  /*18e0*/  @!P0 BRA `(.L_x_20) ;  /* 0x00000000001c8947 */ /* 0x000fec0003800000 */
[C---:B-1----:R-:W-:Y:S01]  /*18f0*/  LEA R3, R5.reuse, R0, 0x7 ;  /* 0x0000000005037211 */ /* 0x042fe200078e38ff */
[----:B------:R-:W-:-:S04]  /*1900*/  VIADD R5, R5, 0x4 ;  /* 0x0000000405057836 */ /* 0x000fc80000000000 */
[----:B------:R-:W-:-:S05]  /*1910*/  IMAD.WIDE R2, R3, 0x4, R10 ;  /* 0x0000000403027825 */ /* 0x000fca00078e020a */
[----:B------:R0:W-:Y:S04]  /*1920*/  STG.E desc[UR8][R2.64], RZ ;  /* 0x000000ff02007986 */ /* 0x0001e8000c101908 */
[----:B------:R0:W-:Y:S04]  /*1930*/  STG.E desc[UR8][R2.64+0x200], RZ ;  /* 0x000200ff02007986 */ /* 0x0001e8000c101908 */
[----:B------:R0:W-:Y:S04]  /*1940*/  STG.E desc[UR8][R2.64+0x400], RZ ;  /* 0x000400ff02007986 */ /* 0x0001e8000c101908 */
[----:B------:R0:W-:Y:S02]  /*1950*/  STG.E desc[UR8][R2.64+0x600], RZ ;  /* 0x000600ff02007986 */ /* 0x0001e4000c101908 */
.L_x_20:
[----:B------:R-:W-:Y:S05]  /*1960*/  @!P1 EXIT ;  /* 0x000000000000994d */ /* 0x000fea0003800000 */
[----:B------:R-:W-:Y:S02]  /*1970*/  ISETP.NE.AND P0, PT, R6, 0x1, PT ;  /* 0x000000010600780c */ /* 0x000fe40003f05270 */
[----:B------:R-:W-:-:S04]  /*1980*/  LOP3.LUT R4, R4, 0x1, RZ, 0xc0, !PT ;  /* 0x0000000104047812 */ /* 0x000fc800078ec0ff */
[----:B------:R-:W-:-:S07]  /*1990*/  ISETP.NE.U32.AND P1, PT, R4, 0x1, PT ;  /* 0x000000010400780c */ /* 0x000fce0003f25070 */
[C---:B01----:R-:W-:Y:S02]  /*19a0*/  @P0 LEA R3, R5.reuse, R0, 0x7 ;  /* 0x0000000005030211 */ /* 0x043fe400078e38ff */
[----:B------:R-:W-:-:S03]  /*19b0*/  @P0 IADD3 R5, PT, PT, R5, 0x2, RZ ;  /* 0x0000000205050810 */ /* 0x000fc60007ffe0ff */
[----:B------:R-:W-:-:S05]  /*19c0*/  @P0 IMAD.WIDE R2, R3, 0x4, R10 ;  /* 0x0000000403020825 */ /* 0x000fca00078e020a */
[----:B------:R0:W-:Y:S04]  /*19d0*/  @P0 STG.E desc[UR8][R2.64], RZ ;  /* 0x000000ff02000986 */ /* 0x0001e8000c101908 */
[----:B------:R0:W-:Y:S01]  /*19e0*/  @P0 STG.E desc[UR8][R2.64+0x200], RZ ;  /* 0x000200ff02000986 */ /* 0x0001e2000c101908 */
[----:B------:R-:W-:Y:S05]  /*19f0*/  @P1 EXIT ;  /* 0x000000000000194d */ /* 0x000fea0003800000 */
[----:B------:R-:W-:-:S05]  /*1a00*/  LEA R5, R5, R0, 0x7 ;  /* 0x0000000005057211 */ /* 0x000fca00078e38ff */
[----:B------:R-:W-:-:S05]  /*1a10*/  IMAD.WIDE R10, R5, 0x4, R10 ;  /* 0x00000004050a7825 */ /* 0x000fca00078e020a */
[----:B------:R-:W-:Y:S01]  /*1a20*/  STG.E desc[UR8][R10.64], RZ ;  /* 0x000000ff0a007986 */ /* 0x000fe2000c101908 */
[----:B------:R-:W-:Y:S05]  /*1a30*/  EXIT ;  /* 0x000000000000794d */ /* 0x000fea0003800000 */
.L_x_21:
[----:B------:R-:W-:-:S00]  /*1a40*/  BRA `(.L_x_21) ;  /* 0xfffffffc00fc7947 */ /* 0x000fc0000383ffff */
[----:B------:R-:W-:-:S00]  /*1a50*/  NOP ;  /* 0x0000000000007918 */ /* 0x000fc00000000000 */
        /* <DEDUP_REMOVED lines=10> */
.L_x_47:


//--------------------- .text._ZN3cub18CUB_300001_SM_10006detail9transform16transform_kernelINS2_10policy_hubILb1EN4cuda3std3__45tupleIJN6thrust24THRUST_300001_SM_1000_NS17counting_iteratorIiNSA_11use_defaultESC_SC_EEEEEE10policy1000Ei21MatrixMultiplyFunctorNSA_6detail15normal_iteratorINSA_10device_ptrIfEEEEJSD_EEEvT0_iT1_T2_DpNS2_10kernel_argIT3_EE --------------------------
	.section	.text._ZN3cub18CUB_300001_SM_10006detail9transform16transform_kernelINS2_10policy_hubILb1EN4cuda3std3__45tupleIJN6thrust24THRUST_300001_SM_1000_NS17counting_iteratorIiNSA_11use_defaultESC_SC_EEEEEE10policy1000Ei21MatrixMultiplyFunctorNSA_6detail15normal_iteratorINSA_10device_ptrIfEEEEJSD_EEEvT0_iT1_T2_DpNS2_10kernel_argIT3_EE,"ax",@progbits
	.align	128
        .global         _ZN3cub18CUB_300001_SM_10006detail9transform16transform_kernelINS2_10policy_hubILb1EN4cuda3std3__45tupleIJN6thrust24THRUST_300001_SM_1000_NS17counting_iteratorIiNSA_11use_defaultESC_SC_EEEEEE10policy1000Ei21MatrixMultiplyFunctorNSA_6detail15normal_iteratorINSA_10device_ptrIfEEEEJSD_EEEvT0_iT1_T2_DpNS2_10kernel_argIT3_EE
        .type           _ZN3cub18CUB_300001_SM_10006detail9transform16transform_kernelINS2_10policy_hubILb1EN4cuda3std3__45tupleIJN6thrust24THRUST_300001_SM_1000_NS17counting_iteratorIiNSA_11use_defaultESC_SC_EEEEEE10policy1000Ei21MatrixMultiplyFunctorNSA_6detail15normal_iteratorINSA_10device_ptrIfEEEEJSD_EEEvT0_iT1_T2_DpNS2_10kernel_argIT3_EE,@function
        .size           _ZN3cub18CUB_300001_SM_10006detail9transform16transform_kernelINS2_10policy_hubILb1EN4cuda3std3__45tupleIJN6thrust24THRUST_300001_SM_1000_NS17counting_iteratorIiNSA_11use_defaultESC_SC_EEEEEE10policy1000Ei21MatrixMultiplyFunctorNSA_6detail15normal_iteratorINSA_10device_ptrIfEEEEJSD_EEEvT0_iT1_T2_DpNS2_10kernel_argIT3_EE,(.L_x_48 - _ZN3cub18CUB_300001_SM_10006detail9transform16transform_kernelINS2_10policy_hubILb1EN4cuda3std3__45tupleIJN6thrust24THRUST_300001_SM_1000_NS17counting_iteratorIiNSA_11use_defaultESC_SC_EEEEEE10policy1000Ei21MatrixMultiplyFunctorNSA_6detail15normal_iteratorINSA_10device_ptrIfEEEEJSD_EEEvT0_iT1_T2_DpNS2_10kernel_argIT3_EE)
        .other          _ZN3cub18CUB_300001_SM_10006detail9transform16transform_kernelINS2_10policy_hubILb1EN4cuda3std3__45tupleIJN6thrust24THRUST_300001_SM_1000_NS17counting_iteratorIiNSA_11use_defaultESC_SC_EEEEEE10policy1000Ei21MatrixMultiplyFunctorNSA_6detail15normal_iteratorINSA_10device_ptrIfEEEEJSD_EEEvT0_iT1_T2_DpNS2_10kernel_argIT3_EE,@"STO_CUDA_ENTRY STV_DEFAULT"
_ZN3cub18CUB_300001_SM_10006detail9transform16transform_kernelINS2_10policy_hubILb1EN4cuda3std3__45tupleIJN6thrust24THRUST_300001_SM_1000_NS17counting_iteratorIiNSA_11use_defaultESC_SC_EEEEEE10policy1000Ei21MatrixMultiplyFunctorNSA_6detail15normal_iteratorINSA_10device_ptrIfEEEEJSD_EEEvT0_iT1_T2_DpNS2_10kernel_argIT3_EE:
.text._ZN3cub18CUB_300001_SM_10006detail9transform16transform_kernelINS2_10policy_hubILb1EN4cuda3std3__45tupleIJN6thrust24THRUST_300001_SM_1000_NS17counting_iteratorIiNSA_11use_defaultESC_SC_EEEEEE10policy1000Ei21MatrixMultiplyFunctorNSA_6detail15normal_iteratorINSA_10device_ptrIfEEEEJSD_EEEvT0_iT1_T2_DpNS2_10kernel_argIT3_EE:
[----:B------:R-:W-:Y:S08]  /*0000*/  LDC R1, c[0x0][0x37c] ;  /* 0x0000df00ff017b82 */ /* 0x000ff00000000800 */
[----:B------:R-:W0:Y:S01]  /*0010*/  LDC.64 R2, c[0x0][0x380] ;  /* 0x0000e000ff027b82 */ /* 0x000e220000000a00 */
[----:B------:R-:W1:Y:S01]  /*0020*/  LDCU UR5, c[0x0][0x3b8] ;  /* 0x00007700ff0577ac */ /* 0x000e620008000800 */
[----:B------:R-:W2:Y:S06]  /*0030*/  LDCU.64 UR8, c[0x0][0x358] ;  /* 0x00006b00ff0877ac */ /* 0x000eac0008000a00 */
[----:B------:R-:W3:Y:S08]  /*0040*/  S2UR UR4, SR_CTAID.X ;  /* 0x00000000000479c3 */ /* 0x000ef00000002500 */
[----:B------:R-:W4:Y:S01]  /*0050*/  LDC.64 R12, c[0x0][0x3b0] ;  /* 0x0000ec00ff0c7b82 */ /* 0x000f220000000a00 */
[----:B0-----:R-:W-:-:S05]  /*0060*/  SHF.L.U32 R8, R3, 0x7, RZ ;  /* 0x0000000703087819 */ /* 0x001fca00000006ff */
[----:B---3--:R-:W-:-:S05]  /*0070*/  IMAD R5, R8, UR4, RZ ;  /* 0x0000000408057c24 */ /* 0x008fca000f8e02ff */
[C---:B------:R-:W-:Y:S02]  /*0080*/  IADD3 R7, PT, PT, -R5.reuse, R2, RZ ;  /* 0x0000000205077210 */ /* 0x040fe40007ffe1ff */
[C---:B-1----:R-:W-:Y:S01]  /*0090*/  IADD3 R6, PT, PT, R5.reuse, UR5, RZ ;  /* 0x0000000505067c10 */ /* 0x042fe2000fffe0ff */
[----:B----4-:R-:W-:Y:S01]  /*00a0*/  IMAD.WIDE R12, R5, 0x4, R12 ;  /* 0x00000004050c7825 */ /* 0x010fe200078e020c */
[CC--:B------:R-:W-:Y:S02]  /*00b0*/  ISETP.GT.AND P0, PT, R8.reuse, R7.reuse, PT ;  /* 0x000000070800720c */ /* 0x0c0fe40003f04270 */
[----:B------:R-:W-:-:S11]  /*00c0*/  VIMNMX R8, PT, PT, R8, R7, PT ;  /* 0x0000000708087248 */ /* 0x000fd60003fe0100 */
[----:B--2---:R-:W-:Y:S05]  /*00d0*/  @P0 BRA `(.L_x_22) ;  /* 0x0000000c000c0947 */ /* 0x004fea0003800000 */
[----:B------:R-:W-:-:S13]  /*00e0*/  ISETP.GE.AND P0, PT, R3, 0x1, PT ;  /* 0x000000010300780c */ /* 0x000fda0003f06270 */
[----:B------:R-:W-:Y:S05]  /*00f0*/  @!P0 EXIT ;  /* 0x000000000000894d */ /* 0x000fea0003800000 */
[----:B------:R-:W0:Y:S01]  /*0100*/  LDC R4, c[0x0][0x3a4] ;  /* 0x0000e900ff047b82 */ /* 0x000e220000000800 */
[----:B------:R-:W1:Y:S01]  /*0110*/  S2R R0, SR_TID.X ;  /* 0x0000000000007919 */ /* 0x000e620000002100 */
[----:B0-----:R-:W-:-:S13]  /*0120*/  ISETP.GE.AND P0, PT, R4, 0x1, PT ;  /* 0x000000010400780c */ /* 0x001fda0003f06270 */
[----:B-1----:R-:W-:Y:S05]  /*0130*/  @!P0 BRA `(.L_x_23) ;  /* 0x0000000800348947 */ /* 0x002fea0003800000 */
[----:B------:R-:W-:Y:S01]  /*0140*/  LOP3.LUT R2, R4, 0x7, RZ, 0xc0, !PT ;  /* 0x0000000704027812 */ /* 0x000fe200078ec0ff */
[----:B------:R-:W-:-:S04]  /*0150*/  HFMA2 R5, -RZ, RZ, 0, 0 ;  /* 0x00000000ff057431 */ /* 0x000fc800000001ff */
[----:B------:R-:W-:-:S05]  /*0160*/  VIADD R3, R2, 0xffffffff ;  /* 0xffffffff02037836 */ /* 0x000fca0000000000 */
[----:B------:R-:W-:Y:S02]  /*0170*/  ISETP.GE.U32.AND P0, PT, R3, 0x3, PT ;  /* 0x000000030300780c */ /* 0x000fe40003f06070 */
[C---:B------:R-:W-:Y:S02]  /*0180*/  LOP3.LUT R3, R4.reuse, 0x3, RZ, 0xc0, !PT ;  /* 0x0000000304037812 */ /* 0x040fe400078ec0ff */
[----:B------:R-:W-:-:S09]  /*0190*/  LOP3.LUT R4, R4, 0x7ffffff8, RZ, 0xc0, !PT ;  /* 0x7ffffff804047812 */ /* 0x000fd200078ec0ff */
.L_x_28:
[----:B------:R-:W0:Y:S01]  /*01a0*/  LDC R7, c[0x0][0x3a8] ;  /* 0x0000ea00ff077b82 */ /* 0x000e220000000800 */
[----:B------:R-:W-:Y:S01]  /*01b0*/  IMAD R9, R5, 0x80, R0 ;  /* 0x0000008005097824 */ /* 0x000fe200078e0200 */
[----:B------:R-:W-:Y:S02]  /*01c0*/  MOV R23, RZ ;  /* 0x000000ff00177202 */ /* 0x000fe40000000f00 */
[----:B------:R-:W-:Y:S02]  /*01d0*/  MOV R20, RZ ;  /* 0x000000ff00147202 */ /* 0x000fe40000000f00 */
[----:B------:R-:W-:Y:S02]  /*01e0*/  IADD3 R14, PT, PT, R6, R9, RZ ;  /* 0x00000009060e7210 */ /* 0x000fe40007ffe0ff */
[----:B0-----:R-:W-:-:S04]  /*01f0*/  IABS R15, R7 ;  /* 0x00000007000f7213 */ /* 0x001fc80000000000 */
[----:B------:R-:W0:Y:S08]  /*0200*/  I2F.RP R8, R15 ;  /* 0x0000000f00087306 */ /* 0x000e300000209400 */
[----:B0-----:R-:W0:Y:S02]  /*0210*/  MUFU.RCP R8, R8 ;  /* 0x0000000800087308 */ /* 0x001e240000001000 */
[----:B0-----:R-:W-:-:S02]  /*0220*/  IADD3 R10, PT, PT, R8, 0xffffffe, RZ ;  /* 0x0ffffffe080a7810 */ /* 0x001fc40007ffe0ff */
[----:B------:R-:W-:-:S04]  /*0230*/  IABS R8, R14 ;  /* 0x0000000e00087213 */ /* 0x000fc80000000000 */
[----:B------:R0:W1:Y:S02]  /*0240*/  F2I.FTZ.U32.TRUNC.NTZ R11, R10 ;  /* 0x0000000a000b7305 */ /* 0x000064000021f000 */
[----:B0-----:R-:W-:Y:S02]  /*0250*/  MOV R10, RZ ;  /* 0x000000ff000a7202 */ /* 0x001fe40000000f00 */
[----:B-1----:R-:W-:-:S05]  /*0260*/  IADD3 R16, PT, PT, RZ, -R11, RZ ;  /* 0x8000000bff107210 */ /* 0x002fca0007ffe0ff */
[----:B------:R-:W-:-:S04]  /*0270*/  IMAD R17, R16, R15, RZ ;  /* 0x0000000f10117224 */ /* 0x000fc800078e02ff */
[----:B------:R-:W-:-:S06]  /*0280*/  IMAD.HI.U32 R11, R11, R17, R10 ;  /* 0x000000110b0b7227 */ /* 0x000fcc00078e000a */
[----:B------:R-:W-:-:S05]  /*0290*/  IMAD.HI.U32 R21, R11, R8, RZ ;  /* 0x000000080b157227 */ /* 0x000fca00078e00ff */
[----:B------:R-:W-:-:S05]  /*02a0*/  IADD3 R10, PT, PT, -R21, RZ, RZ ;  /* 0x000000ff150a7210 */ /* 0x000fca0007ffe1ff */
[----:B------:R-:W-:Y:S01]  /*02b0*/  IMAD R8, R15, R10, R8 ;  /* 0x0000000a0f087224 */ /* 0x000fe200078e0208 */
[----:B------:R-:W-:-:S04]  /*02c0*/  LOP3.LUT R10, R14, R7, RZ, 0x3c, !PT ;  /* 0x000000070e0a7212 */ /* 0x000fc800078e3cff */
[----:B------:R-:W-:Y:S02]  /*02d0*/  ISETP.GT.U32.AND P2, PT, R15, R8, PT ;  /* 0x000000080f00720c */ /* 0x000fe40003f44070 */
[----:B------:R-:W-:-:S11]  /*02e0*/  ISETP.GE.AND P3, PT, R10, RZ, PT ;  /* 0x000000ff0a00720c */ /* 0x000fd60003f66270 */
[----:B------:R-:W-:Y:S01]  /*02f0*/  @!P2 IMAD.IADD R8, R8, 0x1, -R15 ;  /* 0x000000010808a824 */ /* 0x000fe200078e0a0f */
[----:B------:R-:W-:Y:S02]  /*0300*/  @!P2 IADD3 R21, PT, PT, R21, 0x1, RZ ;  /* 0x000000011515a810 */ /* 0x000fe40007ffe0ff */
[----:B------:R-:W-:Y:S02]  /*0310*/  ISETP.NE.AND P2, PT, R7, RZ, PT ;  /* 0x000000ff0700720c */ /* 0x000fe40003f45270 */
[----:B------:R-:W-:Y:S02]  /*0320*/  ISETP.GE.U32.AND P1, PT, R8, R15, PT ;  /* 0x0000000f0800720c */ /* 0x000fe40003f26070 */
[----:B------:R-:W0:Y:S11]  /*0330*/  LDC R8, c[0x0][0x3a4] ;  /* 0x0000e900ff087b82 */ /* 0x000e360000000800 */
[----:B------:R-:W-:-:S04]  /*0340*/  @P1 IADD3 R21, PT, PT, R21, 0x1, RZ ;  /* 0x0000000115151810 */ /* 0x000fc80007ffe0ff */
[----:B------:R-:W-:Y:S02]  /*0350*/  @!P3 IADD3 R21, PT, PT, -R21, RZ, RZ ;  /* 0x000000ff1515b210 */ /* 0x000fe40007ffe1ff */
[----:B------:R-:W-:-:S05]  /*0360*/  @!P2 LOP3.LUT R21, RZ, R7, RZ, 0x33, !PT ;  /* 0x00000007ff15a212 */ /* 0x000fca00078e33ff */
[----:B------:R-:W-:Y:S01]  /*0370*/  IMAD.MOV R22, RZ, RZ, -R21 ;  /* 0x000000ffff167224 */ /* 0x000fe200078e0a15 */
[----:B0-----:R-:W-:-:S03]  /*0380*/  ISETP.GE.U32.AND P1, PT, R8, 0x8, PT ;  /* 0x000000080800780c */ /* 0x001fc60003f26070 */
[----:B------:R-:W-:-:S10]  /*0390*/  IMAD R22, R7, R22, R14 ;  /* 0x0000001607167224 */ /* 0x000fd400078e020e */
[----:B------:R-:W-:Y:S05]  /*03a0*/  @!P1 BRA `(.L_x_24) ;  /* 0x0000000000ac9947 */ /* 0x000fea0003800000 */
[----:B------:R-:W-:Y:S01]  /*03b0*/  MOV R23, RZ ;  /* 0x000000ff00177202 */ /* 0x000fe20000000f00 */
[----:B------:R-:W-:-:S06]  /*03c0*/  UMOV UR4, URZ ;  /* 0x000000ff00047c82 */ /* 0x000fcc0008000000 */
.L_x_25:
[----:B------:R-:W0:Y:S01]  /*03d0*/  LDC.64 R14, c[0x0][0x388] ;  /* 0x0000e200ff0e7b82 */ /* 0x000e220000000a00 */
[----:B------:R-:W-:Y:S02]  /*03e0*/  IMAD R11, R21, R8, UR4 ;  /* 0x00000004150b7e24 */ /* 0x000fe4000f8e0208 */
[----:B------:R-:W-:-:S05]  /*03f0*/  IMAD R17, R7, UR4, R22 ;  /* 0x0000000407117c24 */ /* 0x000fca000f8e0216 */
[----:B------:R-:W1:Y:S01]  /*0400*/  LDC.64 R26, c[0x0][0x390] ;  /* 0x0000e400ff1a7b82 */ /* 0x000e620000000a00 */
[----:B0-----:R-:W-:-:S05]  /*0410*/  IMAD.WIDE R14, R11, 0x4, R14 ;  /* 0x000000040b0e7825 */ /* 0x001fca00078e020e */
[----:B------:R-:W2:Y:S01]  /*0420*/  LDG.E R16, desc[UR8][R14.64] ;  /* 0x000000080e107981 */ /* 0x000ea2000c1e1900 */
[----:B-1----:R-:W-:-:S03]  /*0430*/  IMAD.WIDE R26, R17, 0x4, R26 ;  /* 0x00000004111a7825 */ /* 0x002fc600078e021a */
[----:B------:R-:W3:Y:S04]  /*0440*/  LDG.E R18, desc[UR8][R14.64+0x4] ;  /* 0x000004080e127981 */ /* 0x000ee8000c1e1900 */
[----:B------:R0:W2:Y:S04]  /*0450*/  LDG.E R17, desc[UR8][R26.64] ;  /* 0x000000081a117981 */ /* 0x0000a8000c1e1900 */
[----:B------:R-:W4:Y:S01]  /*0460*/  LDG.E R20, desc[UR8][R14.64+0x8] ;  /* 0x000008080e147981 */ /* 0x000f22000c1e1900 */
[----:B0-----:R-:W-:-:S05]  /*0470*/  IMAD.WIDE R26, R7, 0x4, R26 ;  /* 0x00000004071a7825 */ /* 0x001fca00078e021a */
[----:B------:R-:W3:Y:S01]  /*0480*/  LDG.E R19, desc[UR8][R26.64] ;  /* 0x000000081a137981 */ /* 0x000ee2000c1e1900 */
[----:B------:R-:W-:-:S05]  /*0490*/  IMAD.WIDE R24, R7, 0x4, R26 ;  /* 0x0000000407187825 */ /* 0x000fca00078e021a */
[----:B------:R-:W4:Y:S01]  /*04a0*/  LDG.E R29, desc[UR8][R24.64] ;  /* 0x00000008181d7981 */ /* 0x000f22000c1e1900 */
[----:B------:R-:W-:-:S03]  /*04b0*/  IMAD.WIDE R10, R7, 0x4, R24 ;  /* 0x00000004070a7825 */ /* 0x000fc600078e0218 */
[----:B------:R-:W5:Y:S04]  /*04c0*/  LDG.E R26, desc[UR8][R14.64+0x10] ;  /* 0x000010080e1a7981 */ /* 0x000f68000c1e1900 */
[----:B------:R-:W5:Y:S01]  /*04d0*/  LDG.E R27, desc[UR8][R14.64+0x14] ;  /* 0x000014080e1b7981 */ /* 0x000f62000c1e1900 */
[----:B--2---:R-:W-:Y:S01]  /*04e0*/  FFMA R28, R16, R17, R23 ;  /* 0x00000011101c7223 */ /* 0x004fe20000000017 */
[C---:B------:R-:W-:Y:S02]  /*04f0*/  IMAD.WIDE R16, R7.reuse, 0x4, R10 ;  /* 0x0000000407107825 */ /* 0x040fe400078e020a */
[----:B------:R3:W2:Y:S02]  /*0500*/  LDG.E R23, desc[UR8][R10.64] ;  /* 0x000000080a177981 */ /* 0x0006a4000c1e1900 */
[----:B---3--:R-:W-:Y:S01]  /*0510*/  FFMA R11, R18, R19, R28 ;  /* 0x00000013120b7223 */ /* 0x008fe2000000001c */
[C---:B------:R-:W-:Y:S01]  /*0520*/  IMAD.WIDE R18, R7.reuse, 0x4, R16 ;  /* 0x0000000407127825 */ /* 0x040fe200078e0210 */
[----:B------:R-:W2:Y:S04]  /*0530*/  LDG.E R28, desc[UR8][R14.64+0xc] ;  /* 0x00000c080e1c7981 */ /* 0x000ea8000c1e1900 */
[----:B------:R-:W5:Y:S01]  /*0540*/  LDG.E R17, desc[UR8][R16.64] ;  /* 0x0000000810117981 */ /* 0x000f62000c1e1900 */
[----:B------:R-:W-:-:S04]  /*0550*/  IMAD.WIDE R24, R7, 0x4, R18 ;  /* 0x0000000407187825 */ /* 0x000fc800078e0212 */
[----:B----4-:R-:W-:Y:S01]  /*0560*/  FFMA R29, R20, R29, R11 ;  /* 0x0000001d141d7223 */ /* 0x010fe2000000000b */
[----:B------:R-:W3:Y:S01]  /*0570*/  LDG.E R18, desc[UR8][R18.64] ;  /* 0x0000000812127981 */ /* 0x000ee2000c1e1900 */
[----:B------:R-:W-:-:S03]  /*0580*/  IMAD.WIDE R10, R7, 0x4, R24 ;  /* 0x00000004070a7825 */ /* 0x000fc600078e0218 */
[----:B------:R-:W4:Y:S04]  /*0590*/  LDG.E R20, desc[UR8][R24.64] ;  /* 0x0000000818147981 */ /* 0x000f28000c1e1900 */
[----:B------:R-:W4:Y:S04]  /*05a0*/  LDG.E R16, desc[UR8][R14.64+0x1c] ;  /* 0x00001c080e107981 */ /* 0x000f28000c1e1900 */
[----:B------:R-:W4:Y:S04]  /*05b0*/  LDG.E R19, desc[UR8][R14.64+0x18] ;  /* 0x000018080e137981 */ /* 0x000f28000c1e1900 */
[----:B------:R-:W4:Y:S01]  /*05c0*/  LDG.E R10, desc[UR8][R10.64] ;  /* 0x000000080a0a7981 */ /* 0x000f22000c1e1900 */
[----:B------:R-:W-:-:S06]  /*05d0*/  UIADD3 UR4, UPT, UPT, UR4, 0x8, URZ ;  /* 0x0000000804047890 */ /* 0x000fcc000fffe0ff */
[----:B------:R-:W-:Y:S01]  /*05e0*/  ISETP.NE.AND P1, PT, R4, UR4, PT ;  /* 0x0000000404007c0c */ /* 0x000fe2000bf25270 */
[----:B--2---:R-:W-:-:S04]  /*05f0*/  FFMA R23, R28, R23, R29 ;  /* 0x000000171c177223 */ /* 0x004fc8000000001d */
[----:B-----5:R-:W-:-:S04]  /*0600*/  FFMA R26, R26, R17, R23 ;  /* 0x000000111a1a7223 */ /* 0x020fc80000000017 */
[----:B---3--:R-:W-:-:S04]  /*0610*/  FFMA R26, R27, R18, R26 ;  /* 0x000000121b1a7223 */ /* 0x008fc8000000001a */
[----:B----4-:R-:W-:-:S04]  /*0620*/  FFMA R19, R19, R20, R26 ;  /* 0x0000001413137223 */ /* 0x010fc8000000001a */
[----:B------:R-:W-:Y:S01]  /*0630*/  FFMA R23, R16, R10, R19 ;  /* 0x0000000a10177223 */ /* 0x000fe20000000013 */
[----:B------:R-:W-:Y:S06]  /*0640*/  @P1 BRA `(.L_x_25) ;  /* 0xfffffffc00601947 */ /* 0x000fec000383ffff */
[----:B------:R-:W-:-:S07]  /*0650*/  IMAD.MOV.U32 R20, RZ, RZ, R4 ;  /* 0x000000ffff147224 */ /* 0x000fce00078e0004 */
.L_x_24:
        /* <DEDUP_REMOVED lines=26> */
.L_x_27:
[----:B------:R-:W-:Y:S05]  /*0800*/  @!P1 BRA `(.L_x_26) ;  /* 0x0000000000649947 */ /* 0x000fea0003800000 */
[----:B------:R-:W-:Y:S02]  /*0810*/  ISETP.NE.AND P1, PT, R3, 0x1, PT ;  /* 0x000000010300780c */ /* 0x000fe40003f25270 */
[----:B------:R-:W-:-:S11]  /*0820*/  LOP3.LUT P2, RZ, R8, 0x1, RZ, 0xc0, !PT ;  /* 0x0000000108ff7812 */ /* 0x000fd6000784c0ff */
[----:B------:R-:W0:Y:S01]  /*0830*/  @P1 LDC.64 R18, c[0x0][0x390] ;  /* 0x0000e400ff121b82 */ /* 0x000e220000000a00 */
[C---:B------:R-:W-:Y:S02]  /*0840*/  @P1 IMAD R27, R20.reuse, R7, R22 ;  /* 0x00000007141b1224 */ /* 0x040fe400078e0216 */
[----:B------:R-:W-:Y:S01]  /*0850*/  @P1 IMAD R25, R21, R8, R20 ;  /* 0x0000000815191224 */ /* 0x000fe200078e0214 */
[----:B------:R-:W-:-:S04]  /*0860*/  @P1 IADD3 R20, PT, PT, R20, 0x2, RZ ;  /* 0x0000000214141810 */ /* 0x000fc80007ffe0ff */
[----:B------:R-:W1:Y:S08]  /*0870*/  @P1 LDC.64 R10, c[0x0][0x388] ;  /* 0x0000e200ff0a1b82 */ /* 0x000e700000000a00 */
[----:B------:R-:W2:Y:S08]  /*0880*/  @P2 LDC.64 R14, c[0x0][0x388] ;  /* 0x0000e200ff0e2b82 */ /* 0x000eb00000000a00 */
[----:B------:R-:W3:Y:S01]  /*0890*/  @P2 LDC.64 R16, c[0x0][0x390] ;  /* 0x0000e400ff102b82 */ /* 0x000ee20000000a00 */
        /* <DEDUP_REMOVED lines=16> */
.L_x_26:
[----:B------:R-:W0:Y:S01]  /*09a0*/  LDCU UR4, c[0x0][0x384] ;  /* 0x00007080ff0477ac */ /* 0x000e220008000800 */
[----:B------:R-:W-:Y:S01]  /*09b0*/  IADD3 R5, PT, PT, R5, 0x1, RZ ;  /* 0x0000000105057810 */ /* 0x000fe20007ffe0ff */
[----:B------:R-:W-:-:S05]  /*09c0*/  IMAD.WIDE R8, R9, 0x4, R12 ;  /* 0x0000000409087825 */ /* 0x000fca00078e020c */
[----:B------:R1:W-:Y:S01]  /*09d0*/  STG.E desc[UR8][R8.64], R23 ;  /* 0x0000001708007986 */ /* 0x0003e2000c101908 */
[----:B0-----:R-:W-:-:S13]  /*09e0*/  ISETP.NE.AND P1, PT, R5, UR4, PT ;  /* 0x0000000405007c0c */ /* 0x001fda000bf25270 */
[----:B-1----:R-:W-:Y:S05]  /*09f0*/  @!P1 EXIT ;  /* 0x000000000000994d */ /* 0x002fea0003800000 */
[----:B------:R-:W-:Y:S05]  /*0a00*/  BRA `(.L_x_28) ;  /* 0xfffffff400e47947 */ /* 0x000fea000383ffff */
.L_x_23:
[C---:B------:R-:W-:Y:S01]  /*0a10*/  ISETP.GE.U32.AND P0, PT, R3.reuse, 0x8, PT ;  /* 0x000000080300780c */ /* 0x040fe20003f06070 */
[----:B------:R-:W-:Y:S01]  /*0a20*/  HFMA2 R9, -RZ, RZ, 0, 0 ;  /* 0x00000000ff097431 */ /* 0x000fe200000001ff */
[----:B------:R-:W-:-:S04]  /*0a30*/  LOP3.LUT R8, R3, 0x7, RZ, 0xc0, !PT ;  /* 0x0000000703087812 */ /* 0x000fc800078ec0ff */
[----:B------:R-:W-:-:S07]  /*0a40*/  ISETP.NE.AND P1, PT, R8, RZ, PT ;  /* 0x000000ff0800720c */ /* 0x000fce0003f25270 */
[----:B------:R-:W-:Y:S06]  /*0a50*/  @!P0 BRA `(.L_x_29) ;  /* 0x0000000000448947 */ /* 0x000fec0003800000 */
[----:B------:R-:W-:Y:S01]  /*0a60*/  LOP3.LUT R9, R3, 0x7ffffff8, RZ, 0xc0, !PT ;  /* 0x7ffffff803097812 */ /* 0x000fe200078ec0ff */
[----:B------:R-:W-:-:S07]  /*0a70*/  IMAD.MOV.U32 R2, RZ, RZ, RZ ;  /* 0x000000ffff027224 */ /* 0x000fce00078e00ff */
.L_x_30:
[C---:B0-----:R-:W-:Y:S02]  /*0a80*/  LEA R5, R2.reuse, R0, 0x7 ;  /* 0x0000000002057211 */ /* 0x041fe400078e38ff */
[----:B------:R-:W-:Y:S02]  /*0a90*/  IADD3 R2, PT, PT, R2, 0x8, RZ ;  /* 0x0000000802027810 */ /* 0x000fe40007ffe0ff */
        /* <DEDUP_REMOVED lines=13> */
.L_x_29:
[----:B------:R-:W-:Y:S05]  /*0b70*/  @!P1 EXIT ;  /* 0x000000000000994d */ /* 0x000fea0003800000 */
[----:B------:R-:W-:Y:S02]  /*0b80*/  ISETP.GE.U32.AND P0, PT, R8, 0x4, PT ;  /* 0x000000040800780c */ /* 0x000fe40003f06070 */
[----:B------:R-:W-:-:S04]  /*0b90*/  LOP3.LUT R2, R3, 0x3, RZ, 0xc0, !PT ;  /* 0x0000000303027812 */ /* 0x000fc800078ec0ff */
[----:B------:R-:W-:-:S07]  /*0ba0*/  ISETP.NE.AND P1, PT, R2, RZ, PT ;  /* 0x000000ff0200720c */ /* 0x000fce0003f25270 */
[----:B------:R-:W-:Y:S06]  /*0bb0*/  @!P0 BRA `(.L_x_31) ;  /* 0x00000000001c8947 */ /* 0x000fec0003800000 */
[C---:B0-----:R-:W-:Y:S01]  /*0bc0*/  LEA R5, R9.reuse, R0, 0x7 ;  /* 0x0000000009057211 */ /* 0x041fe200078e38ff */
[----:B------:R-:W-:-:S04]  /*0bd0*/  VIADD R9, R9, 0x4 ;  /* 0x0000000409097836 */ /* 0x000fc80000000000 */
[----:B------:R-:W-:-:S05]  /*0be0*/  IMAD.WIDE R4, R5, 0x4, R12 ;  /* 0x0000000405047825 */ /* 0x000fca00078e020c */
[----:B------:R1:W-:Y:S04]  /*0bf0*/  STG.E desc[UR8][R4.64], RZ ;  /* 0x000000ff04007986 */ /* 0x0003e8000c101908 */
[----:B------:R1:W-:Y:S04]  /*0c00*/  STG.E desc[UR8][R4.64+0x200], RZ ;  /* 0x000200ff04007986 */ /* 0x0003e8000c101908 */
[----:B------:R1:W-:Y:S04]  /*0c10*/  STG.E desc[UR8][R4.64+0x400], RZ ;  /* 0x000400ff04007986 */ /* 0x0003e8000c101908 */
[----:B------:R1:W-:Y:S02]  /*0c20*/  STG.E desc[UR8][R4.64+0x600], RZ ;  /* 0x000600ff04007986 */ /* 0x0003e4000c101908 */
.L_x_31:
        /* <DEDUP_REMOVED lines=14> */
.L_x_22:
[----:B------:R-:W-:-:S13]  /*0d10*/  ISETP.GE.AND P0, PT, R3, 0x1, PT ;  /* 0x000000010300780c */ /* 0x000fda0003f06270 */
[----:B------:R-:W-:Y:S05]  /*0d20*/  @!P0 EXIT ;  /* 0x000000000000894d */ /* 0x000fea0003800000 */
[----:B------:R-:W0:Y:S01]  /*0d30*/  LDCU UR4, c[0x0][0x3a4] ;  /* 0x00007480ff0477ac */ /* 0x000e220008000800 */
[----:B------:R-:W1:Y:S01]  /*0d40*/  S2R R5, SR_TID.X ;  /* 0x0000000000057919 */ /* 0x000e620000002100 */
[----:B0-----:R-:W-:-:S09]  /*0d50*/  UISETP.GE.AND UP0, UPT, UR4, 0x1, UPT ;  /* 0x000000010400788c */ /* 0x001fd2000bf06270 */
[----:B------:R-:W-:Y:S05]  /*0d60*/  BRA.U !UP0, `(.L_x_32) ;  /* 0x0000000908587547 */ /* 0x000fea000b800000 */
[----:B------:R-:W-:Y:S01]  /*0d70*/  ULOP3.LUT UR7, UR4, 0x7ffffff8, URZ, 0xc0, !UPT ;  /* 0x7ffffff804077892 */ /* 0x000fe2000f8ec0ff */
[----:B------:R-:W-:Y:S01]  /*0d80*/  MOV R4, RZ ;  /* 0x000000ff00047202 */ /* 0x000fe20000000f00 */
[----:B------:R-:W-:Y:S02]  /*0d90*/  ULOP3.LUT UR6, UR4, 0x7, URZ, 0xc0, !UPT ;  /* 0x0000000704067892 */ /* 0x000fe4000f8ec0ff */
[----:B------:R-:W-:-:S12]  /*0da0*/  UIADD3 UR5, UPT, UPT, -UR7, URZ, URZ ;  /* 0x000000ff07057290 */ /* 0x000fd8000fffe1ff */
.L_x_39:
[----:B01----:R-:W-:Y:S01]  /*0db0*/  IMAD R3, R4, 0x80, R5 ;  /* 0x0000008004037824 */ /* 0x003fe200078e0205 */
[----:B------:R-:W-:Y:S04]  /*0dc0*/  BSSY.RECONVERGENT B0, `(.L_x_33) ;  /* 0x000008b000007945 */ /* 0x000fe80003800200 */
[----:B------:R-:W-:-:S13]  /*0dd0*/  ISETP.GE.AND P0, PT, R3, R8, PT ;  /* 0x000000080300720c */ /* 0x000fda0003f06270 */
[----:B------:R-:W-:Y:S05]  /*0de0*/  @P0 BRA `(.L_x_34) ;  /* 0x0000000800200947 */ /* 0x000fea0003800000 */
[----:B------:R-:W0:Y:S01]  /*0df0*/  LDC R2, c[0x0][0x3a8] ;  /* 0x0000ea00ff027b82 */ /* 0x000e220000000800 */
[----:B------:R-:W-:Y:S01]  /*0e00*/  IADD3 R15, PT, PT, R6, R3, RZ ;  /* 0x00000003060f7210 */ /* 0x000fe20007ffe0ff */
[----:B------:R-:W-:Y:S01]  /*0e10*/  HFMA2 R16, -RZ, RZ, 0, 0 ;  /* 0x00000000ff107431 */ /* 0x000fe200000001ff */
[----:B------:R-:W-:Y:S02]  /*0e20*/  MOV R22, RZ ;  /* 0x000000ff00167202 */ /* 0x000fe40000000f00 */
[----:B0-----:R-:W-:-:S04]  /*0e30*/  IABS R17, R2 ;  /* 0x0000000200117213 */ /* 0x001fc80000000000 */
[----:B------:R-:W0:Y:S08]  /*0e40*/  I2F.RP R7, R17 ;  /* 0x0000001100077306 */ /* 0x000e300000209400 */
[----:B0-----:R-:W0:Y:S02]  /*0e50*/  MUFU.RCP R7, R7 ;  /* 0x0000000700077308 */ /* 0x001e240000001000 */
[----:B0-----:R-:W-:-:S06]  /*0e60*/  IADD3 R10, PT, PT, R7, 0xffffffe, RZ ;  /* 0x0ffffffe070a7810 */ /* 0x001fcc0007ffe0ff */
[----:B------:R0:W1:Y:S02]  /*0e70*/  F2I.FTZ.U32.TRUNC.NTZ R11, R10 ;  /* 0x0000000a000b7305 */ /* 0x000064000021f000 */
[----:B0-----:R-:W-:Y:S01]  /*0e80*/  HFMA2 R10, -RZ, RZ, 0, 0 ;  /* 0x00000000ff0a7431 */ /* 0x001fe200000001ff */
[----:B-1----:R-:W-:-:S05]  /*0e90*/  IADD3 R0, PT, PT, RZ, -R11, RZ ;  /* 0x8000000bff007210 */ /* 0x002fca0007ffe0ff */
[----:B------:R-:W-:Y:S01]  /*0ea0*/  IMAD R9, R0, R17, RZ ;  /* 0x0000001100097224 */ /* 0x000fe200078e02ff */
[----:B------:R-:W-:-:S03]  /*0eb0*/  IABS R0, R15 ;  /* 0x0000000f00007213 */ /* 0x000fc60000000000 */
[----:B------:R-:W-:-:S06]  /*0ec0*/  IMAD.HI.U32 R9, R11, R9, R10 ;  /* 0x000000090b097227 */ /* 0x000fcc00078e000a */
[----:B------:R-:W-:-:S04]  /*0ed0*/  IMAD.HI.U32 R7, R9, R0, RZ ;  /* 0x0000000009077227 */ /* 0x000fc800078e00ff */
[----:B------:R-:W-:-:S04]  /*0ee0*/  IMAD.MOV R9, RZ, RZ, -R7 ;  /* 0x000000ffff097224 */ /* 0x000fc800078e0a07 */
[----:B------:R-:W-:Y:S01]  /*0ef0*/  IMAD R0, R17, R9, R0 ;  /* 0x0000000911007224 */ /* 0x000fe200078e0200 */
[----:B------:R-:W-:-:S04]  /*0f00*/  LOP3.LUT R9, R15, R2, RZ, 0x3c, !PT ;  /* 0x000000020f097212 */ /* 0x000fc800078e3cff */
[----:B------:R-:W-:Y:S02]  /*0f10*/  ISETP.GT.U32.AND P1, PT, R17, R0, PT ;  /* 0x000000001100720c */ /* 0x000fe40003f24070 */
[----:B------:R-:W-:-:S11]  /*0f20*/  ISETP.GE.AND P2, PT, R9, RZ, PT ;  /* 0x000000ff0900720c */ /* 0x000fd60003f46270 */
[-C--:B------:R-:W-:Y:S02]  /*0f30*/  @!P1 IADD3 R0, PT, PT, R0, -R17.reuse, RZ ;  /* 0x8000001100009210 */ /* 0x080fe40007ffe0ff */
[----:B------:R-:W-:Y:S02]  /*0f40*/  @!P1 IADD3 R7, PT, PT, R7, 0x1, RZ ;  /* 0x0000000107079810 */ /* 0x000fe40007ffe0ff */
[----:B------:R-:W-:Y:S02]  /*0f50*/  ISETP.GE.U32.AND P0, PT, R0, R17, PT ;  /* 0x000000110000720c */ /* 0x000fe40003f06070 */
[----:B------:R-:W0:Y:S01]  /*0f60*/  LDC R0, c[0x0][0x3a4] ;  /* 0x0000e900ff007b82 */ /* 0x000e220000000800 */
[----:B------:R-:W-:-:S10]  /*0f70*/  ISETP.NE.AND P1, PT, R2, RZ, PT ;  /* 0x000000ff0200720c */ /* 0x000fd40003f25270 */
[----:B------:R-:W-:-:S04]  /*0f80*/  @P0 IADD3 R7, PT, PT, R7, 0x1, RZ ;  /* 0x0000000107070810 */ /* 0x000fc80007ffe0ff */
[----:B------:R-:W-:-:S05]  /*0f90*/  MOV R9, R7 ;  /* 0x0000000700097202 */ /* 0x000fca0000000f00 */
[----:B------:R-:W-:Y:S01]  /*0fa0*/  @!P2 IMAD.MOV R9, RZ, RZ, -R9 ;  /* 0x000000ffff09a224 */ /* 0x000fe200078e0a09 */
[----:B------:R-:W-:Y:S02]  /*0fb0*/  @!P1 LOP3.LUT R9, RZ, R2, RZ, 0x33, !PT ;  /* 0x00000002ff099212 */ /* 0x000fe400078e33ff */
[----:B0-----:R-:W-:Y:S02]  /*0fc0*/  ISETP.GE.U32.AND P0, PT, R0, 0x8, PT ;  /* 0x000000080000780c */ /* 0x001fe40003f06070 */
[C---:B------:R-:W-:Y:S01]  /*0fd0*/  IADD3 R7, PT, PT, -R9.reuse, RZ, RZ ;  /* 0x000000ff09077210 */ /* 0x040fe20007ffe1ff */
[----:B------:R-:W-:-:S04]  /*0fe0*/  IMAD R9, R9, R0, RZ ;  /* 0x0000000009097224 */ /* 0x000fc800078e02ff */
[----:B------:R-:W-:-:S06]  /*0ff0*/  IMAD R7, R2, R7, R15 ;  /* 0x0000000702077224 */ /* 0x000fcc00078e020f */
[----:B------:R-:W-:Y:S05]  /*1000*/  @!P0 BRA `(.L_x_35) ;  /* 0x0000000000b48947 */ /* 0x000fea0003800000 */
[----:B------:R-:W-:Y:S01]  /*1010*/  MOV R16, RZ ;  /* 0x000000ff00107202 */ /* 0x000fe20000000f00 */
[----:B------:R-:W-:Y:S01]  /*1020*/  IMAD.MOV.U32 R10, RZ, RZ, R9 ;  /* 0x000000ffff0a7224 */ /* 0x000fe200078e0009 */
[----:B------:R-:W-:Y:S01]  /*1030*/  MOV R11, R7 ;  /* 0x00000007000b7202 */ /* 0x000fe20000000f00 */
[----:B------:R-:W-:-:S06]  /*1040*/  UMOV UR4, UR5 ;  /* 0x0000000500047c82 */ /* 0x000fcc0008000000 */
.L_x_36:
[----:B------:R-:W0:Y:S08]  /*1050*/  LDC.64 R14, c[0x0][0x388] ;  /* 0x0000e200ff0e7b82 */ /* 0x000e300000000a00 */
        /* <DEDUP_REMOVED lines=12> */
[----:B------:R-:W5:Y:S01]  /*1120*/  LDG.E R25, desc[UR8][R14.64+0x14] ;  /* 0x000014080e197981 */ /* 0x000f62000c1e1900 */
[----:B--2---:R-:W-:Y:S01]  /*1130*/  FFMA R29, R17, R28, R16 ;  /* 0x0000001c111d7223 */ /* 0x004fe20000000010 */
[----:B------:R-:W-:Y:S02]  /*1140*/  IMAD.WIDE R16, R2, 0x4, R18 ;  /* 0x0000000402107825 */ /* 0x000fe400078e0212 */
[----:B------:R3:W2:Y:S02]  /*1150*/  LDG.E R28, desc[UR8][R18.64] ;  /* 0x00000008121c7981 */ /* 0x0006a4000c1e1900 */
[----:B---3--:R-:W-:Y:S01]  /*1160*/  FFMA R19, R20, R21, R29 ;  /* 0x0000001514137223 */ /* 0x008fe2000000001d */
[----:B------:R-:W-:Y:S01]  /*1170*/  IMAD.WIDE R20, R2, 0x4, R16 ;  /* 0x0000000402147825 */ /* 0x000fe200078e0210 */
[----:B------:R-:W2:Y:S03]  /*1180*/  LDG.E R29, desc[UR8][R14.64+0xc] ;  /* 0x00000c080e1d7981 */ /* 0x000ea6000c1e1900 */
[----:B----4-:R-:W-:Y:S01]  /*1190*/  FFMA R26, R26, R27, R19 ;  /* 0x0000001b1a1a7223 */ /* 0x010fe20000000013 */
[----:B------:R-:W3:Y:S01]  /*11a0*/  LDG.E R16, desc[UR8][R16.64] ;  /* 0x0000000810107981 */ /* 0x000ee2000c1e1900 */
[----:B------:R-:W-:-:S03]  /*11b0*/  IMAD.WIDE R22, R2, 0x4, R20 ;  /* 0x0000000402167825 */ /* 0x000fc600078e0214 */
[----:B------:R-:W3:Y:S04]  /*11c0*/  LDG.E R27, desc[UR8][R14.64+0x10] ;  /* 0x000010080e1b7981 */ /* 0x000ee8000c1e1900 */
[----:B------:R-:W5:Y:S01]  /*11d0*/  LDG.E R20, desc[UR8][R20.64] ;  /* 0x0000000814147981 */ /* 0x000f62000c1e1900 */
[----:B------:R-:W-:-:S03]  /*11e0*/  IMAD.WIDE R18, R2, 0x4, R22 ;  /* 0x0000000402127825 */ /* 0x000fc600078e0216 */
[----:B------:R-:W4:Y:S04]  /*11f0*/  LDG.E R24, desc[UR8][R22.64] ;  /* 0x0000000816187981 */ /* 0x000f28000c1e1900 */
[----:B------:R-:W4:Y:S04]  /*1200*/  LDG.E R17, desc[UR8][R14.64+0x18] ;  /* 0x000018080e117981 */ /* 0x000f28000c1e1900 */
[----:B------:R-:W4:Y:S04]  /*1210*/  LDG.E R21, desc[UR8][R14.64+0x1c] ;  /* 0x00001c080e157981 */ /* 0x000f28000c1e1900 */
[----:B------:R-:W4:Y:S01]  /*1220*/  LDG.E R18, desc[UR8][R18.64] ;  /* 0x0000000812127981 */ /* 0x000f22000c1e1900 */
[----:B------:R-:W-:-:S04]  /*1230*/  UIADD3 UR4, UPT, UPT, UR4, 0x8, URZ ;  /* 0x0000000804047890 */ /* 0x000fc8000fffe0ff */
[----:B------:R-:W-:Y:S01]  /*1240*/  UISETP.NE.AND UP0, UPT, UR4, URZ, UPT ;  /* 0x000000ff0400728c */ /* 0x000fe2000bf05270 */
[----:B------:R-:W-:Y:S02]  /*1250*/  IADD3 R10, PT, PT, R10, 0x8, RZ ;  /* 0x000000080a0a7810 */ /* 0x000fe40007ffe0ff */
[----:B------:R-:W-:Y:S01]  /*1260*/  LEA R11, R2, R11, 0x3 ;  /* 0x0000000b020b7211 */ /* 0x000fe200078e18ff */
[----:B--2---:R-:W-:-:S04]  /*1270*/  FFMA R26, R29, R28, R26 ;  /* 0x0000001c1d1a7223 */ /* 0x004fc8000000001a */
[----:B---3--:R-:W-:-:S04]  /*1280*/  FFMA R16, R27, R16, R26 ;  /* 0x000000101b107223 */ /* 0x008fc8000000001a */
[----:B-----5:R-:W-:-:S04]  /*1290*/  FFMA R16, R25, R20, R16 ;  /* 0x0000001419107223 */ /* 0x020fc80000000010 */
[----:B----4-:R-:W-:-:S04]  /*12a0*/  FFMA R16, R17, R24, R16 ;  /* 0x0000001811107223 */ /* 0x010fc80000000010 */
[----:B------:R-:W-:Y:S01]  /*12b0*/  FFMA R16, R21, R18, R16 ;  /* 0x0000001215107223 */ /* 0x000fe20000000010 */
[----:B------:R-:W-:Y:S06]  /*12c0*/  BRA.U UP0, `(.L_x_36) ;  /* 0xfffffffd00607547 */ /* 0x000fec000b83ffff */
[----:B------:R-:W-:-:S07]  /*12d0*/  MOV R22, UR7 ;  /* 0x0000000700167c02 */ /* 0x000fce0008000f00 */
.L_x_35:
        /* <DEDUP_REMOVED lines=28> */
.L_x_38:
[----:B------:R-:W-:Y:S05]  /*14a0*/  @!P0 BRA `(.L_x_37) ;  /* 0x0000000000688947 */ /* 0x000fea0003800000 */
[----:B------:R-:W-:Y:S02]  /*14b0*/  ISETP.NE.AND P0, PT, R23, 0x1, PT ;  /* 0x000000011700780c */ /* 0x000fe40003f05270 */
[----:B------:R-:W-:-:S04]  /*14c0*/  LOP3.LUT R0, R0, 0x1, RZ, 0xc0, !PT ;  /* 0x0000000100007812 */ /* 0x000fc800078ec0ff */
[----:B------:R-:W-:-:S07]  /*14d0*/  ISETP.NE.U32.AND P1, PT, R0, 0x1, PT ;  /* 0x000000010000780c */ /* 0x000fce0003f25070 */
[----:B------:R-:W0:Y:S01]  /*14e0*/  @P0 LDC.64 R20, c[0x0][0x390] ;  /* 0x0000e400ff140b82 */ /* 0x000e220000000a00 */
[C---:B------:R-:W-:Y:S01]  /*14f0*/  @P0 IMAD R23, R22.reuse, R2, R7 ;  /* 0x0000000216170224 */ /* 0x040fe200078e0207 */
[----:B------:R-:W-:Y:S02]  /*1500*/  @P0 IADD3 R17, PT, PT, R9, R22, RZ ;  /* 0x0000001609110210 */ /* 0x000fe40007ffe0ff */
[----:B------:R-:W-:-:S04]  /*1510*/  @P0 IADD3 R22, PT, PT, R22, 0x2, RZ ;  /* 0x0000000216160810 */ /* 0x000fc80007ffe0ff */
[----:B------:R-:W1:Y:S01]  /*1520*/  @P0 LDC.64 R10, c[0x0][0x388] ;  /* 0x0000e200ff0a0b82 */ /* 0x000e620000000a00 */
[----:B------:R-:W-:-:S07]  /*1530*/  @!P1 IADD3 R9, PT, PT, R9, R22, RZ ;  /* 0x0000001609099210 */ /* 0x000fce0007ffe0ff */
[----:B------:R-:W2:Y:S08]  /*1540*/  @!P1 LDC.64 R14, c[0x0][0x388] ;  /* 0x0000e200ff0e9b82 */ /* 0x000eb00000000a00 */
[----:B------:R-:W3:Y:S01]  /*1550*/  @!P1 LDC.64 R18, c[0x0][0x390] ;  /* 0x0000e400ff129b82 */ /* 0x000ee20000000a00 */
[----:B0-----:R-:W-:-:S04]  /*1560*/  @P0 IMAD.WIDE R20, R23, 0x4, R20 ;  /* 0x0000000417140825 */ /* 0x001fc800078e0214 */
[----:B-1----:R-:W-:-:S04]  /*1570*/  @P0 IMAD.WIDE R10, R17, 0x4, R10 ;  /* 0x00000004110a0825 */ /* 0x002fc800078e020a */
[----:B------:R-:W-:Y:S01]  /*1580*/  @!P1 IMAD R17, R22, R2, R7 ;  /* 0x0000000216119224 */ /* 0x000fe200078e0207 */
        /* <DEDUP_REMOVED lines=12> */
.L_x_37:
[----:B------:R-:W-:-:S05]  /*1650*/  IMAD.WIDE R2, R3, 0x4, R12 ;  /* 0x0000000403027825 */ /* 0x000fca00078e020c */
[----:B------:R0:W-:Y:S02]  /*1660*/  STG.E desc[UR8][R2.64], R16 ;  /* 0x0000001002007986 */ /* 0x0001e4000c101908 */
.L_x_34:
[----:B------:R-:W-:Y:S05]  /*1670*/  BSYNC.RECONVERGENT B0 ;  /* 0x0000000000007941 */ /* 0x000fea0003800200 */
.L_x_33:
[----:B------:R-:W1:Y:S01]  /*1680*/  LDCU UR4, c[0x0][0x384] ;  /* 0x00007080ff0477ac */ /* 0x000e620008000800 */
[----:B------:R-:W-:-:S05]  /*1690*/  VIADD R4, R4, 0x1 ;  /* 0x0000000104047836 */ /* 0x000fca0000000000 */
[----:B-1----:R-:W-:-:S13]  /*16a0*/  ISETP.NE.AND P0, PT, R4, UR4, PT ;  /* 0x0000000404007c0c */ /* 0x002fda000bf05270 */
[----:B------:R-:W-:Y:S05]  /*16b0*/  @!P0 EXIT ;  /* 0x000000000000894d */ /* 0x000fea0003800000 */
[----:B------:R-:W-:Y:S05]  /*16c0*/  BRA `(.L_x_39) ;  /* 0xfffffff400b87947 */ /* 0x000fea000383ffff */
.L_x_32:
[C---:B------:R-:W-:Y:S01]  /*16d0*/  ISETP.GE.U32.AND P1, PT, R3.reuse, 0x4, PT ;  /* 0x000000040300780c */ /* 0x040fe20003f26070 */
[----:B------:R-:W-:Y:S01]  /*16e0*/  HFMA2 R0, -RZ, RZ, 0, 0 ;  /* 0x00000000ff007431 */ /* 0x000fe200000001ff */
[----:B------:R-:W-:-:S04]  /*16f0*/  LOP3.LUT R6, R3, 0x3, RZ, 0xc0, !PT ;  /* 0x0000000303067812 */ /* 0x000fc800078ec0ff */
[----:B------:R-:W-:-:S07]  /*1700*/  ISETP.NE.AND P0, PT, R6, RZ, PT ;  /* 0x000000ff0600720c */ /* 0x000fce0003f05270 */
[----:B------:R-:W-:Y:S06]  /*1710*/  @!P1 BRA `(.L_x_40) ;  /* 0x0000000000489947 */ /* 0x000fec0003800000 */
[----:B------:R-:W-:Y:S02]  /*1720*/  LOP3.LUT R0, R3, 0x7ffffffc, RZ, 0xc0, !PT ;  /* 0x7ffffffc03007812 */ /* 0x000fe400078ec0ff */
[----:B------:R-:W-:-:S07]  /*1730*/  MOV R4, RZ ;  /* 0x000000ff00047202 */ /* 0x000fce0000000f00 */
.L_x_41:
[C---:B-1----:R-:W-:Y:S02]  /*1740*/  LEA R11, R4.reuse, R5, 0x7 ;  /* 0x00000005040b7211 */ /* 0x042fe400078e38ff */
[----:B------:R-:W-:Y:S02]  /*1750*/  IADD3 R4, PT, PT, R4, 0x4, RZ ;  /* 0x0000000404047810 */ /* 0x000fe40007ffe0ff */
[C---:B------:R-:W-:Y:S01]  /*1760*/  IADD3 R3, PT, PT, R11.reuse, 0x80, RZ ;  /* 0x000000800b037810 */ /* 0x040fe20007ffe0ff */
[C---:B------:R-:W-:Y:S01]  /*1770*/  VIADD R7, R11.reuse, 0x100 ;  /* 0x000001000b077836 */ /* 0x040fe20000000000 */
[----:B------:R-:W-:Y:S02]  /*1780*/  IADD3 R9, PT, PT, R11, 0x180, RZ ;  /* 0x000001800b097810 */ /* 0x000fe40007ffe0ff */
[-C--:B------:R-:W-:Y:S01]  /*1790*/  ISETP.GE.AND P2, PT, R3, R8.reuse, PT ;  /* 0x000000080300720c */ /* 0x080fe20003f46270 */
[----:B------:R-:W-:Y:S01]  /*17a0*/  IMAD.WIDE R2, R11, 0x4, R12 ;  /* 0x000000040b027825 */ /* 0x000fe200078e020c */
[----:B------:R-:W-:-:S02]  /*17b0*/  ISETP.GE.AND P3, PT, R7, R8, PT ;  /* 0x000000080700720c */ /* 0x000fc40003f66270 */
[-C--:B------:R-:W-:Y:S02]  /*17c0*/  ISETP.GE.AND P4, PT, R9, R8.reuse, PT ;  /* 0x000000080900720c */ /* 0x080fe40003f86270 */
[----:B------:R-:W-:-:S07]  /*17d0*/  ISETP.GE.AND P1, PT, R11, R8, PT ;  /* 0x000000080b00720c */ /* 0x000fce0003f26270 */
[----:B------:R0:W-:Y:S04]  /*17e0*/  @!P2 STG.E desc[UR8][R2.64+0x200], RZ ;  /* 0x000200ff0200a986 */ /* 0x0001e8000c101908 */
[----:B------:R0:W-:Y:S04]  /*17f0*/  @!P3 STG.E desc[UR8][R2.64+0x400], RZ ;  /* 0x000400ff0200b986 */ /* 0x0001e8000c101908 */
[----:B------:R0:W-:Y:S04]  /*1800*/  @!P4 STG.E desc[UR8][R2.64+0x600], RZ ;  /* 0x000600ff0200c986 */ /* 0x0001e8000c101908 */
[----:B------:R0:W-:Y:S01]  /*1810*/  @!P1 STG.E desc[UR8][R2.64], RZ ;  /* 0x000000ff02009986 */ /* 0x0001e2000c101908 */
[----:B------:R-:W-:-:S13]  /*1820*/  ISETP.NE.AND P1, PT, R4, R0, PT ;  /* 0x000000000400720c */ /* 0x000fda0003f25270 */
[----:B0-----:R-:W-:Y:S05]  /*1830*/  @P1 BRA `(.L_x_41) ;  /* 0xfffffffc00c01947 */ /* 0x001fea000383ffff */
.L_x_40:
[----:B------:R-:W-:Y:S05]  /*1840*/  @!P0 EXIT ;  /* 0x000000000000894d */ /* 0x000fea0003800000 */
[----:B------:R-:W-:-:S05]  /*1850*/  UMOV UR4, URZ ;  /* 0x000000ff00047c82 */ /* 0x000fca0008000000 */
.L_x_42:
[----:B-1----:R-:W-:Y:S01]  /*1860*/  LEA R3, R0, R5, 0x7 ;  /* 0x0000000500037211 */ /* 0x002fe200078e38ff */
[----:B------:R-:W-:-:S03]  /*1870*/  UIADD3 UR4, UPT, UPT, UR4, 0x1, URZ ;  /* 0x0000000104047890 */ /* 0x000fc6000fffe0ff */
[----:B------:R-:W-:-:S13]  /*1880*/  ISETP.GE.AND P0, PT, R3, R8, PT ;  /* 0x000000080300720c */ /* 0x000fda0003f06270 */
[----:B------:R-:W-:-:S05]  /*1890*/  @!P0 IMAD.WIDE R2, R3, 0x4, R12 ;  /* 0x0000000403028825 */ /* 0x000fca00078e020c */
[----:B------:R0:W-:Y:S01]  /*18a0*/  @!P0 STG.E desc[UR8][R2.64], RZ ;  /* 0x000000ff02008986 */ /* 0x0001e2000c101908 */
[----:B------:R-:W-:-:S13]  /*18b0*/  ISETP.NE.AND P0, PT, R6, UR4, PT ;  /* 0x0000000406007c0c */ /* 0x000fda000bf05270 */
[----:B0-----:R-:W-:Y:S05]  /*18c0*/  @!P0 EXIT ;  /* 0x000000000000894d */ /* 0x001fea0003800000 */
[----:B------:R-:W-:Y:S01]  /*18d0*/  IADD3 R0, PT, PT, R0, 0x1, RZ ;  /* 0x0000000100007810 */ /* 0x000fe20007ffe0ff */
[----:B------:R-:W-:Y:S06]  /*18e0*/  BRA `(.L_x_42) ;  /* 0xfffffffc00dc7947 */ /* 0x000fec000383ffff */
.L_x_43:
        /* <DEDUP_REMOVED lines=9> */
.L_x_48:


//--------------------- .text._ZN3cub18CUB_300001_SM_10006detail8for_each13static_kernelINS2_12policy_hub_t12policy_500_tEmN6thrust24THRUST_300001_SM_1000_NS8cuda_cub20__uninitialized_fill7functorINS7_10device_ptrIfEEfEEEEvT0_T1_ --------------------------
	.section	.text._ZN3cub18CUB_300001_SM_10006detail8for_each13static_kernelINS2_12policy_hub_t12policy_500_tEmN6thrust24THRUST_300001_SM_1000_NS8cuda_cub20__uninitialized_fill7functorINS7_10device_ptrIfEEfEEEEvT0_T1_,"ax",@progbits
	.align	128
        .global         _ZN3cub18CUB_300001_SM_10006detail8for_each13static_kernelINS2_12policy_hub_t12policy_500_tEmN6thrust24THRUST_300001_SM_1000_NS8cuda_cub20__uninitialized_fill7functorINS7_10device_ptrIfEEfEEEEvT0_T1_
        .type           _ZN3cub18CUB_300001_SM_10006detail8for_each13static_kernelINS2_12policy_hub_t12policy_500_tEmN6thrust24THRUST_300001_SM_1000_NS8cuda_cub20__uninitialized_fill7functorINS7_10device_ptrIfEEfEEEEvT0_T1_,@function
        .size           _ZN3cub18CUB_300001_SM_10006detail8for_each13static_kernelINS2_12policy_hub_t12policy_500_tEmN6thrust24THRUST_300001_SM_1000_NS8cuda_cub20__uninitialized_fill7functorINS7_10device_ptrIfEEfEEEEvT0_T1_,(.L_x_49 - _ZN3cub18CUB_300001_SM_10006detail8for_each13static_kernelINS2_12policy_hub_t12policy_500_tEmN6thrust24THRUST_300001_SM_1000_NS8cuda_cub20__uninitialized_fill7functorINS7_10device_ptrIfEEfEEEEvT0_T1_)
        .other          _ZN3cub18CUB_300001_SM_10006detail8for_each13static_kernelINS2_12policy_hub_t12policy_500_tEmN6thrust24THRUST_300001_SM_1000_NS8cuda_cub20__uninitialized_fill7functorINS7_10device_ptrIfEEfEEEEvT0_T1_,@"STO_CUDA_ENTRY STV_DEFAULT"
_ZN3cub18CUB_300001_SM_10006detail8for_each13static_kernelINS2_12policy_hub_t12policy_500_tEmN6thrust24THRUST_300001_SM_1000_NS8cuda_cub20__uninitialized_fill7functorINS7_10device_ptrIfEEfEEEEvT0_T1_:
.text._ZN3cub18CUB_300001_SM_10006detail8for_each13static_kernelINS2_12policy_hub_t12policy_500_tEmN6thrust24THRUST_300001_SM_1000_NS8cuda_cub20__uninitialized_fill7functorINS7_10device_ptrIfEEfEEEEvT0_T1_:
[----:B------:R-:W-:Y:S08]  /*0000*/  LDC R1, c[0x0][0x37c] ;  /* 0x0000df00ff017b82 */ /* 0x000ff00000000800 */
[----:B------:R-:W0:Y:S01]  /*0010*/  S2UR UR4, SR_CTAID.X ;  /* 0x00000000000479c3 */ /* 0x000e220000002500 */
[----:B------:R-:W1:Y:S01]  /*0020*/  LDCU.64 UR6, c[0x0][0x380] ;  /* 0x00007000ff0677ac */ /* 0x000e620008000a00 */
[----:B------:R-:W2:Y:S01]  /*0030*/  LDCU.64 UR8, c[0x0][0x358] ;  /* 0x00006b00ff0877ac */ /* 0x000ea20008000a00 */
[----:B0-----:R-:W-:-:S04]  /*0040*/  UIMAD.WIDE.U32 UR4, UR4, 0x200, URZ ;  /* 0x00000200040478a5 */ /* 0x001fc8000f8e00ff */
[----:B-1----:R-:W-:-:S04]  /*0050*/  UIADD3 UR6, UP0, UPT, -UR4, UR6, URZ ;  /* 0x0000000604067290 */ /* 0x002fc8000ff1e1ff */
[----:B------:R-:W-:Y:S02]  /*0060*/  UIADD3.X UR7, UPT, UPT, ~UR5, UR7, URZ, UP0, !UPT ;  /* 0x0000000705077290 */ /* 0x000fe400087fe5ff */
[----:B------:R-:W-:-:S04]  /*0070*/  UISETP.GE.U32.AND UP0, UPT, UR6, 0x200, UPT ;  /* 0x000002000600788c */ /* 0x000fc8000bf06070 */
[----:B------:R-:W-:-:S09]  /*0080*/  UISETP.GE.U32.AND.EX UP0, UPT, UR7, URZ, UPT, UP0 ;  /* 0x000000ff0700728c */ /* 0x000fd2000bf06100 */
[----:B--2---:R-:W-:Y:S05]  /*0090*/  BRA.U !UP0, `(.L_x_44) ;  /* 0x0000000108287547 */ /* 0x004fea000b800000 */
[----:B------:R-:W0:Y:S01]  /*00a0*/  S2R R0, SR_TID.X ;  /* 0x0000000000007919 */ /* 0x000e220000002100 */
[----:B------:R-:W1:Y:S01]  /*00b0*/  LDCU.64 UR6, c[0x0][0x388] ;  /* 0x00007100ff0677ac */ /* 0x000e620008000a00 */
[----:B------:R-:W2:Y:S01]  /*00c0*/  LDC R5, c[0x0][0x390] ;  /* 0x0000e400ff057b82 */ /* 0x000ea20000000800 */
[----:B0-----:R-:W-:-:S05]  /*00d0*/  IADD3 R0, P0, PT, R0, UR4, RZ ;  /* 0x0000000400007c10 */ /* 0x001fca000ff1e0ff */
[----:B------:R-:W-:Y:S01]  /*00e0*/  IMAD.X R3, RZ, RZ, UR5, P0 ;  /* 0x00000005ff037e24 */ /* 0x000fe200080e06ff */
[----:B-1----:R-:W-:-:S04]  /*00f0*/  LEA R2, P0, R0, UR6, 0x2 ;  /* 0x0000000600027c11 */ /* 0x002fc8000f8010ff */
[----:B------:R-:W-:-:S05]  /*0100*/  LEA.HI.X R3, R0, UR7, R3, 0x2, P0 ;  /* 0x0000000700037c11 */ /* 0x000fca00080f1403 */
[----:B--2---:R-:W-:Y:S04]  /*0110*/  STG.E desc[UR8][R2.64], R5 ;  /* 0x0000000502007986 */ /* 0x004fe8000c101908 */
[----:B------:R-:W-:Y:S01]  /*0120*/  STG.E desc[UR8][R2.64+0x400], R5 ;  /* 0x0004000502007986 */ /* 0x000fe2000c101908 */
[----:B------:R-:W-:Y:S05]  /*0130*/  EXIT ;  /* 0x000000000000794d */ /* 0x000fea0003800000 */
.L_x_44:
[----:B------:R-:W0:Y:S01]  /*0140*/  S2R R0, SR_TID.X ;  /* 0x0000000000007919 */ /* 0x000e220000002100 */
[----:B------:R-:W-:Y:S01]  /*0150*/  IMAD.U32 R2, RZ, RZ, UR7 ;  /* 0x00000007ff027e24 */ /* 0x000fe2000f8e00ff */
[----:B------:R-:W1:Y:S01]  /*0160*/  LDCU.64 UR10, c[0x0][0x388] ;  /* 0x00007100ff0a77ac */ /* 0x000e620008000a00 */
[----:B------:R-:W-:Y:S01]  /*0170*/  IMAD.U32 R4, RZ, RZ, UR7 ;  /* 0x00000007ff047e24 */ /* 0x000fe2000f8e00ff */
[----:B0-----:R-:W-:-:S04]  /*0180*/  ISETP.LT.U32.AND P0, PT, R0, UR6, PT ;  /* 0x0000000600007c0c */ /* 0x001fc8000bf01070 */
[----:B------:R-:W-:Y:S01]  /*0190*/  ISETP.GT.U32.AND.EX P0, PT, R2, RZ, PT, P0 ;  /* 0x000000ff0200720c */ /* 0x000fe20003f04100 */
[C---:B------:R-:W-:Y:S01]  /*01a0*/  VIADD R2, R0.reuse, 0x100 ;  /* 0x0000010000027836 */ /* 0x040fe20000000000 */
[----:B------:R-:W-:-:S04]  /*01b0*/  IADD3 R0, P2, PT, R0, UR4, RZ ;  /* 0x0000000400007c10 */ /* 0x000fc8000ff5e0ff */
[----:B------:R-:W-:Y:S01]  /*01c0*/  ISETP.LT.U32.AND P1, PT, R2, UR6, PT ;  /* 0x0000000602007c0c */ /* 0x000fe2000bf21070 */
[----:B------:R-:W-:Y:S01]  /*01d0*/  IMAD.X R3, RZ, RZ, UR5, P2 ;  /* 0x00000005ff037e24 */ /* 0x000fe200090e06ff */
[----:B-1----:R-:W-:Y:S02]  /*01e0*/  LEA R2, P2, R0, UR10, 0x2 ;  /* 0x0000000a00027c11 */ /* 0x002fe4000f8410ff */
[----:B------:R-:W-:Y:S02]  /*01f0*/  ISETP.GT.U32.AND.EX P1, PT, R4, RZ, PT, P1 ;  /* 0x000000ff0400720c */ /* 0x000fe40003f24110 */
[----:B------:R-:W-:Y:S01]  /*0200*/  LEA.HI.X R3, R0, UR11, R3, 0x2, P2 ;  /* 0x0000000b00037c11 */ /* 0x000fe200090f1403 */
[----:B------:R-:W0:Y:S04]  /*0210*/  @P0 LDC R5, c[0x0][0x390] ;  /* 0x0000e400ff050b82 */ /* 0x000e280000000800 */
[----:B0-----:R0:W-:Y:S06]  /*0220*/  @P0 STG.E desc[UR8][R2.64], R5 ;  /* 0x0000000502000986 */ /* 0x0011ec000c101908 */
[----:B------:R-:W-:Y:S05]  /*0230*/  @!P1 EXIT ;  /* 0x000000000000994d */ /* 0x000fea0003800000 */
[----:B0-----:R-:W0:Y:S02]  /*0240*/  LDC R5, c[0x0][0x390] ;  /* 0x0000e400ff057b82 */ /* 0x001e240000000800 */
[----:B0-----:R-:W-:Y:S01]  /*0250*/  STG.E desc[UR8][R2.64+0x400], R5 ;  /* 0x0004000502007986 */ /* 0x001fe2000c101908 */
[----:B------:R-:W-:Y:S05]  /*0260*/  EXIT ;  /* 0x000000000000794d */ /* 0x000fea0003800000 */
.L_x_45:
        /* <DEDUP_REMOVED lines=9> */
.L_x_49:


//--------------------- .text._ZN3cub18CUB_300001_SM_10006detail11EmptyKernelIvEEvv --------------------------
	.section	.text._ZN3cub18CUB_300001_SM_10006detail11EmptyKernelIvEEvv,"ax",@progbits
	.align	128
        .global         _ZN3cub18CUB_300001_SM_10006detail11EmptyKernelIvEEvv
        .type           _ZN3cub18CUB_300001_SM_10006detail11EmptyKernelIvEEvv,@function
        .size           _ZN3cub18CUB_300001_SM_10006detail11EmptyKernelIvEEvv,(.L_x_50 - _ZN3cub18CUB_300001_SM_10006detail11EmptyKernelIvEEvv)
        .other          _ZN3cub18CUB_300001_SM_10006detail11EmptyKernelIvEEvv,@"STO_CUDA_ENTRY STV_DEFAULT"
_ZN3cub18CUB_300001_SM_10006detail11EmptyKernelIvEEvv:
.text._ZN3cub18CUB_300001_SM_10006detail11EmptyKernelIvEEvv:
[----:B------:R-:W-:Y:S01]  /*0000*/  LDC R1, c[0x0][0x37c] ;  /* 0x0000df00ff017b82 */ /* 0x000fe20000000800 */
[----:B------:R-:W-:Y:S05]  /*0010*/  EXIT ;  /* 0x000000000000794d */ /* 0x000fea0003800000 */
.L_x_46:
        /* <DEDUP_REMOVED lines=14> */
.L_x_50:


//--------------------- .nv.shared.reserved.0     --------------------------
	.section	.nv.shared.reserved.0,"aw",@nobits
	.weak		__nv_reservedSMEM_offset_0_alias
	.size		__nv_reservedSMEM_offset_0_alias, 0, 64
	.other		__nv_reservedSMEM_offset_0_alias,@"STO_CUDA_RESERVED_SHARED STV_DEFAULT"
__nv_reservedSMEM_offset_0_alias:
	.zero		0
	.zero		64


//--------------------- .nv.global                --------------------------
	.section	.nv.global,"aw",@nobits
.nv.global:
	.type		_ZN30_INTERNAL_a8fb2976_4_k_cu_main6thrust24THRUST_300001_SM_1000_NS3seqE,@object
	.size		_ZN30_INTERNAL_a8fb2976_4_k_cu_main6thrust24THRUST_300001_SM_1000_NS3seqE,(_ZN30_INTERNAL_a8fb2976_4_k_cu_main4cuda3std3__48in_placeE - _ZN30_INTERNAL_a8fb2976_4_k_cu_main6thrust24THRUST_300001_SM_1000_NS3seqE)
_ZN30_INTERNAL_a8fb2976_4_k_cu_main6thrust24THRUST_300001_SM_1000_NS3seqE:
	.zero		1
	.type		_ZN30_INTERNAL_a8fb2976_4_k_cu_main4cuda3std3__48in_placeE,@object
	.size		_ZN30_INTERNAL_a8fb2976_4_k_cu_main4cuda3std3__48in_placeE,(_ZN30_INTERNAL_a8fb2976_4_k_cu_main4cuda3std6ranges3__45__cpo4sizeE - _ZN30_INTERNAL_a8fb2976_4_k_cu_main4cuda3std3__48in_placeE)
_ZN30_INTERNAL_a8fb2976_4_k_cu_main4cuda3std3__48in_placeE:
	.zero		1
	.type		_ZN30_INTERNAL_a8fb2976_4_k_cu_main4cuda3std6ranges3__45__cpo4sizeE,@object
	.size		_ZN30_INTERNAL_a8fb2976_4_k_cu_main4cuda3std6ranges3__45__cpo4sizeE,(_ZN30_INTERNAL_a8fb2976_4_k_cu_main6thrust24THRUST_300001_SM_1000_NS12placeholders2_3E - _ZN30_INTERNAL_a8fb2976_4_k_cu_main4cuda3std6ranges3__45__cpo4sizeE)
_ZN30_INTERNAL_a8fb2976_4_k_cu_main4cuda3std6ranges3__45__cpo4sizeE:
	.zero		1
	.type		_ZN30_INTERNAL_a8fb2976_4_k_cu_main6thrust24THRUST_300001_SM_1000_NS12placeholders2_3E,@object
	.size		_ZN30_INTERNAL_a8fb2976_4_k_cu_main6thrust24THRUST_300001_SM_1000_NS12placeholders2_3E,(_ZN30_INTERNAL_a8fb2976_4_k_cu_main4cuda3std3__45__cpo6cbeginE - _ZN30_INTERNAL_a8fb2976_4_k_cu_main6thrust24THRUST_300001_SM_1000_NS12placeholders2_3E)
_ZN30_INTERNAL_a8fb2976_4_k_cu_main6thrust24THRUST_300001_SM_1000_NS12placeholders2_3E:
	.zero		1
	.type		_ZN30_INTERNAL_a8fb2976_4_k_cu_main4cuda3std3__45__cpo6cbeginE,@object
	.size		_ZN30_INTERNAL_a8fb2976_4_k_cu_main4cuda3std3__45__cpo6cbeginE,(_ZN30_INTERNAL_a8fb2976_4_k_cu_main4cuda3std6ranges3__45__cpo6cbeginE - _ZN30_INTERNAL_a8fb2976_4_k_cu_main4cuda3std3__45__cpo6cbeginE)
_ZN30_INTERNAL_a8fb2976_4_k_cu_main4cuda3std3__45__cpo6cbeginE:
	.zero		1
	.type		_ZN30_INTERNAL_a8fb2976_4_k_cu_main4cuda3std6ranges3__45__cpo6cbeginE,@object
	.size		_ZN30_INTERNAL_a8fb2976_4_k_cu_main4cuda3std6ranges3__45__cpo6cbeginE,(_ZN30_INTERNAL_a8fb2976_4_k_cu_main6thrust24THRUST_300001_SM_1000_NS12placeholders2_7E - _ZN30_INTERNAL_a8fb2976_4_k_cu_main4cuda3std6ranges3__45__cpo6cbeginE)
_ZN30_INTERNAL_a8fb2976_4_k_cu_main4cuda3std6ranges3__45__cpo6cbeginE:
	.zero		1
	.type		_ZN30_INTERNAL_a8fb2976_4_k_cu_main6thrust24THRUST_300001_SM_1000_NS12placeholders2_7E,@object
	.size		_ZN30_INTERNAL_a8fb2976_4_k_cu_main6thrust24THRUST_300001_SM_1000_NS12placeholders2_7E,(_ZN30_INTERNAL_a8fb2976_4_k_cu_main4cuda3std3__45__cpo7crbeginE - _ZN30_INTERNAL_a8fb2976_4_k_cu_main6thrust24THRUST_300001_SM_1000_NS12placeholders2_7E)
_ZN30_INTERNAL_a8fb2976_4_k_cu_main6thrust24THRUST_300001_SM_1000_NS12placeholders2_7E:
	.zero		1
	.type		_ZN30_INTERNAL_a8fb2976_4_k_cu_main4cuda3std3__45__cpo7crbeginE,@object
	.size		_ZN30_INTERNAL_a8fb2976_4_k_cu_main4cuda3std3__45__cpo7crbeginE,(_ZN30_INTERNAL_a8fb2976_4_k_cu_main4cuda3std6ranges3__45__cpo4nextE - _ZN30_INTERNAL_a8fb2976_4_k_cu_main4cuda3std3__45__cpo7crbeginE)
_ZN30_INTERNAL_a8fb2976_4_k_cu_main4cuda3std3__45__cpo7crbeginE:
	.zero		1
	.type		_ZN30_INTERNAL_a8fb2976_4_k_cu_main4cuda3std6ranges3__45__cpo4nextE,@object
	.size		_ZN30_INTERNAL_a8fb2976_4_k_cu_main4cuda3std6ranges3__45__cpo4nextE,(_ZN30_INTERNAL_a8fb2976_4_k_cu_main4cuda3std6ranges3__45__cpo4swapE - _ZN30_INTERNAL_a8fb2976_4_k_cu_main4cuda3std6ranges3__45__cpo4nextE)
_ZN30_INTERNAL_a8fb2976_4_k_cu_main4cuda3std6ranges3__45__cpo4nextE:
	.zero		1
	.type		_ZN30_INTERNAL_a8fb2976_4_k_cu_main4cuda3std6ranges3__45__cpo4swapE,@object
	.size		_ZN30_INTERNAL_a8fb2976_4_k_cu_main4cuda3std6ranges3__45__cpo4swapE,(_ZN30_INTERNAL_a8fb2976_4_k_cu_main6thrust24THRUST_300001_SM_1000_NS8cuda_cub10par_nosyncE - _ZN30_INTERNAL_a8fb2976_4_k_cu_main4cuda3std6ranges3__45__cpo4swapE)
_ZN30_INTERNAL_a8fb2976_4_k_cu_main4cuda3std6ranges3__45__cpo4swapE:
	.zero		1
	.type		_ZN30_INTERNAL_a8fb2976_4_k_cu_main6thrust24THRUST_300001_SM_1000_NS8cuda_cub10par_nosyncE,@object
	.size		_ZN30_INTERNAL_a8fb2976_4_k_cu_main6thrust24THRUST_300001_SM_1000_NS8cuda_cub10par_nosyncE,(_ZN30_INTERNAL_a8fb2976_4_k_cu_main6thrust24THRUST_300001_SM_1000_NS12placeholders2_9E - _ZN30_INTERNAL_a8fb2976_4_k_cu_main6thrust24THRUST_300001_SM_1000_NS8cuda_cub10par_nosyncE)
_ZN30_INTERNAL_a8fb2976_4_k_cu_main6thrust24THRUST_300001_SM_1000_NS8cuda_cub10par_nosyncE:
	.zero		1
	.type		_ZN30_INTERNAL_a8fb2976_4_k_cu_main6thrust24THRUST_300001_SM_1000_NS12placeholders2_9E,@object
	.size		_ZN30_INTERNAL_a8fb2976_4_k_cu_main6thrust24THRUST_300001_SM_1000_NS12placeholders2_9E,(_ZN30_INTERNAL_a8fb2976_4_k_cu_main4cuda3std3__432_GLOBAL__N__a8fb2976_4_k_cu_main6ignoreE - _ZN30_INTERNAL_a8fb2976_4_k_cu_main6thrust24THRUST_300001_SM_1000_NS12placeholders2_9E)
_ZN30_INTERNAL_a8fb2976_4_k_cu_main6thrust24THRUST_300001_SM_1000_NS12placeholders2_9E:
	.zero		1
	.type		_ZN30_INTERNAL_a8fb2976_4_k_cu_main4cuda3std3__432_GLOBAL__N__a8fb2976_4_k_cu_main6ignoreE,@object
	.size		_ZN30_INTERNAL_a8fb2976_4_k_cu_main4cuda3std3__432_GLOBAL__N__a8fb2976_4_k_cu_main6ignoreE,(_ZN30_INTERNAL_a8fb2976_4_k_cu_main4cuda3std6ranges3__45__cpo4dataE - _ZN30_INTERNAL_a8fb2976_4_k_cu_main4cuda3std3__432_GLOBAL__N__a8fb2976_4_k_cu_main6ignoreE)
_ZN30_INTERNAL_a8fb2976_4_k_cu_main4cuda3std3__432_GLOBAL__N__a8fb2976_4_k_cu_main6ignoreE:
	.zero		1
	.type		_ZN30_INTERNAL_a8fb2976_4_k_cu_main4cuda3std6ranges3__45__cpo4dataE,@object
	.size		_ZN30_INTERNAL_a8fb2976_4_k_cu_main4cuda3std6ranges3__45__cpo4dataE,(_ZN30_INTERNAL_a8fb2976_4_k_cu_main6thrust24THRUST_300001_SM_1000_NS12placeholders2_1E - _ZN30_INTERNAL_a8fb2976_4_k_cu_main4cuda3std6ranges3__45__cpo4dataE)
_ZN30_INTERNAL_a8fb2976_4_k_cu_main4cuda3std6ranges3__45__cpo4dataE:
	.zero		1
	.type		_ZN30_INTERNAL_a8fb2976_4_k_cu_main6thrust24THRUST_300001_SM_1000_NS12placeholders2_1E,@object
	.size		_ZN30_INTERNAL_a8fb2976_4_k_cu_main6thrust24THRUST_300001_SM_1000_NS12placeholders2_1E,(_ZN30_INTERNAL_a8fb2976_4_k_cu_main4cuda3std3__45__cpo5beginE - _ZN30_INTERNAL_a8fb2976_4_k_cu_main6thrust24THRUST_300001_SM_1000_NS12placeholders2_1E)
_ZN30_INTERNAL_a8fb2976_4_k_cu_main6thrust24THRUST_300001_SM_1000_NS12placeholders2_1E:
	.zero		1
	.type		_ZN30_INTERNAL_a8fb2976_4_k_cu_main4cuda3std3__45__cpo5beginE,@object
	.size		_ZN30_INTERNAL_a8fb2976_4_k_cu_main4cuda3std3__45__cpo5beginE,(_ZN30_INTERNAL_a8fb2976_4_k_cu_main4cuda3std6ranges3__45__cpo5beginE - _ZN30_INTERNAL_a8fb2976_4_k_cu_main4cuda3std3__45__cpo5beginE)
_ZN30_INTERNAL_a8fb2976_4_k_cu_main4cuda3std3__45__cpo5beginE:
	.zero		1
	.type		_ZN30_INTERNAL_a8fb2976_4_k_cu_main4cuda3std6ranges3__45__cpo5beginE,@object
	.size		_ZN30_INTERNAL_a8fb2976_4_k_cu_main4cuda3std6ranges3__45__cpo5beginE,(_ZN30_INTERNAL_a8fb2976_4_k_cu_main6thrust24THRUST_300001_SM_1000_NS12placeholders2_5E - _ZN30_INTERNAL_a8fb2976_4_k_cu_main4cuda3std6ranges3__45__cpo5beginE)
_ZN30_INTERNAL_a8fb2976_4_k_cu_main4cuda3std6ranges3__45__cpo5beginE:
	.zero		1
	.type		_ZN30_INTERNAL_a8fb2976_4_k_cu_main6thrust24THRUST_300001_SM_1000_NS12placeholders2_5E,@object
	.size		_ZN30_INTERNAL_a8fb2976_4_k_cu_main6thrust24THRUST_300001_SM_1000_NS12placeholders2_5E,(_ZN30_INTERNAL_a8fb2976_4_k_cu_main4cuda3std3__45__cpo6rbeginE - _ZN30_INTERNAL_a8fb2976_4_k_cu_main6thrust24THRUST_300001_SM_1000_NS12placeholders2_5E)
_ZN30_INTERNAL_a8fb2976_4_k_cu_main6thrust24THRUST_300001_SM_1000_NS12placeholders2_5E:
	.zero		1
	.type		_ZN30_INTERNAL_a8fb2976_4_k_cu_main4cuda3std3__45__cpo6rbeginE,@object
	.size		_ZN30_INTERNAL_a8fb2976_4_k_cu_main4cuda3std3__45__cpo6rbeginE,(_ZN30_INTERNAL_a8fb2976_4_k_cu_main4cuda3std6ranges3__45__cpo7advanceE - _ZN30_INTERNAL_a8fb2976_4_k_cu_main4cuda3std3__45__cpo6rbeginE)
_ZN30_INTERNAL_a8fb2976_4_k_cu_main4cuda3std3__45__cpo6rbeginE:
	.zero		1
	.type		_ZN30_INTERNAL_a8fb2976_4_k_cu_main4cuda3std6ranges3__45__cpo7advanceE,@object
	.size		_ZN30_INTERNAL_a8fb2976_4_k_cu_main4cuda3std6ranges3__45__cpo7advanceE,(_ZN30_INTERNAL_a8fb2976_4_k_cu_main4cuda3std3__47nulloptE - _ZN30_INTERNAL_a8fb2976_4_k_cu_main4cuda3std6ranges3__45__cpo7advanceE)
_ZN30_INTERNAL_a8fb2976_4_k_cu_main4cuda3std6ranges3__45__cpo7advanceE:
	.zero		1
	.type		_ZN30_INTERNAL_a8fb2976_4_k_cu_main4cuda3std3__47nulloptE,@object
	.size		_ZN30_INTERNAL_a8fb2976_4_k_cu_main4cuda3std3__47nulloptE,(_ZN30_INTERNAL_a8fb2976_4_k_cu_main4cuda3std6ranges3__45__cpo8distanceE - _ZN30_INTERNAL_a8fb2976_4_k_cu_main4cuda3std3__47nulloptE)
_ZN30_INTERNAL_a8fb2976_4_k_cu_main4cuda3std3__47nulloptE:
	.zero		1
	.type		_ZN30_INTERNAL_a8fb2976_4_k_cu_main4cuda3std6ranges3__45__cpo8distanceE,@object
	.size		_ZN30_INTERNAL_a8fb2976_4_k_cu_main4cuda3std6ranges3__45__cpo8distanceE,(_ZN30_INTERNAL_a8fb2976_4_k_cu_main6thrust24THRUST_300001_SM_1000_NS12placeholders3_10E - _ZN30_INTERNAL_a8fb2976_4_k_cu_main4cuda3std6ranges3__45__cpo8distanceE)
_ZN30_INTERNAL_a8fb2976_4_k_cu_main4cuda3std6ranges3__45__cpo8distanceE:
	.zero		1
	.type		_ZN30_INTERNAL_a8fb2976_4_k_cu_main6thrust24THRUST_300001_SM_1000_NS12placeholders3_10E,@object
	.size		_ZN30_INTERNAL_a8fb2976_4_k_cu_main6thrust24THRUST_300001_SM_1000_NS12placeholders3_10E,(_ZN30_INTERNAL_a8fb2976_4_k_cu_main4cuda3std3__419piecewise_constructE - _ZN30_INTERNAL_a8fb2976_4_k_cu_main6thrust24THRUST_300001_SM_1000_NS12placeholders3_10E)
_ZN30_INTERNAL_a8fb2976_4_k_cu_main6thrust24THRUST_300001_SM_1000_NS12placeholders3_10E:
	.zero		1
	.type		_ZN30_INTERNAL_a8fb2976_4_k_cu_main4cuda3std3__419piecewise_constructE,@object
	.size		_ZN30_INTERNAL_a8fb2976_4_k_cu_main4cuda3std3__419piecewise_constructE,(_ZN30_INTERNAL_a8fb2976_4_k_cu_main4cuda3std6ranges3__45__cpo5cdataE - _ZN30_INTERNAL_a8fb2976_4_k_cu_main4cuda3std3__419piecewise_constructE)
_ZN30_INTERNAL_a8fb2976_4_k_cu_main4cuda3std3__419piecewise_constructE:
	.zero		1
	.type		_ZN30_INTERNAL_a8fb2976_4_k_cu_main4cuda3std6ranges3__45__cpo5cdataE,@object
	.size		_ZN30_INTERNAL_a8fb2976_4_k_cu_main4cuda3std6ranges3__45__cpo5cdataE,(_ZN30_INTERNAL_a8fb2976_4_k_cu_main6thrust24THRUST_300001_SM_1000_NS12placeholders2_2E - _ZN30_INTERNAL_a8fb2976_4_k_cu_main4cuda3std6ranges3__45__cpo5cdataE)
_ZN30_INTERNAL_a8fb2976_4_k_cu_main4cuda3std6ranges3__45__cpo5cdataE:
	.zero		1
	.type		_ZN30_INTERNAL_a8fb2976_4_k_cu_main6thrust24THRUST_300001_SM_1000_NS12placeholders2_2E,@object
	.size		_ZN30_INTERNAL_a8fb2976_4_k_cu_main6thrust24THRUST_300001_SM_1000_NS12placeholders2_2E,(_ZN30_INTERNAL_a8fb2976_4_k_cu_main4cuda3std3__45__cpo3endE - _ZN30_INTERNAL_a8fb2976_4_k_cu_main6thrust24THRUST_300001_SM_1000_NS12placeholders2_2E)
_ZN30_INTERNAL_a8fb2976_4_k_cu_main6thrust24THRUST_300001_SM_1000_NS12placeholders2_2E:
	.zero		1
	.type		_ZN30_INTERNAL_a8fb2976_4_k_cu_main4cuda3std3__45__cpo3endE,@object
	.size		_ZN30_INTERNAL_a8fb2976_4_k_cu_main4cuda3std3__45__cpo3endE,(_ZN30_INTERNAL_a8fb2976_4_k_cu_main4cuda3std6ranges3__45__cpo3endE - _ZN30_INTERNAL_a8fb2976_4_k_cu_main4cuda3std3__45__cpo3endE)
_ZN30_INTERNAL_a8fb2976_4_k_cu_main4cuda3std3__45__cpo3endE:
	.zero		1
	.type		_ZN30_INTERNAL_a8fb2976_4_k_cu_main4cuda3std6ranges3__45__cpo3endE,@object
	.size		_ZN30_INTERNAL_a8fb2976_4_k_cu_main4cuda3std6ranges3__45__cpo3endE,(_ZN30_INTERNAL_a8fb2976_4_k_cu_main6thrust24THRUST_300001_SM_1000_NS12placeholders2_6E - _ZN30_INTERNAL_a8fb2976_4_k_cu_main4cuda3std6ranges3__45__cpo3endE)
_ZN30_INTERNAL_a8fb2976_4_k_cu_main4cuda3std6ranges3__45__cpo3endE:
	.zero		1
	.type		_ZN30_INTERNAL_a8fb2976_4_k_cu_main6thrust24THRUST_300001_SM_1000_NS12placeholders2_6E,@object
	.size		_ZN30_INTERNAL_a8fb2976_4_k_cu_main6thrust24THRUST_300001_SM_1000_NS12placeholders2_6E,(_ZN30_INTERNAL_a8fb2976_4_k_cu_main4cuda3std3__45__cpo4rendE - _ZN30_INTERNAL_a8fb2976_4_k_cu_main6thrust24THRUST_300001_SM_1000_NS12placeholders2_6E)
_ZN30_INTERNAL_a8fb2976_4_k_cu_main6thrust24THRUST_300001_SM_1000_NS12placeholders2_6E:
	.zero		1
	.type		_ZN30_INTERNAL_a8fb2976_4_k_cu_main4cuda3std3__45__cpo4rendE,@object
	.size		_ZN30_INTERNAL_a8fb2976_4_k_cu_main4cuda3std3__45__cpo4rendE,(_ZN30_INTERNAL_a8fb2976_4_k_cu_main4cuda3std6ranges3__45__cpo9iter_swapE - _ZN30_INTERNAL_a8fb2976_4_k_cu_main4cuda3std3__45__cpo4rendE)
_ZN30_INTERNAL_a8fb2976_4_k_cu_main4cuda3std3__45__cpo4rendE:
	.zero		1
	.type		_ZN30_INTERNAL_a8fb2976_4_k_cu_main4cuda3std6ranges3__45__cpo9iter_swapE,@object
	.size		_ZN30_INTERNAL_a8fb2976_4_k_cu_main4cuda3std6ranges3__45__cpo9iter_swapE,(_ZN30_INTERNAL_a8fb2976_4_k_cu_main4cuda3std3__48unexpectE - _ZN30_INTERNAL_a8fb2976_4_k_cu_main4cuda3std6ranges3__45__cpo9iter_swapE)
_ZN30_INTERNAL_a8fb2976_4_k_cu_main4cuda3std6ranges3__45__cpo9iter_swapE:
	.zero		1
	.type		_ZN30_INTERNAL_a8fb2976_4_k_cu_main4cuda3std3__48unexpectE,@object
	.size		_ZN30_INTERNAL_a8fb2976_4_k_cu_main4cuda3std3__48unexpectE,(_ZN30_INTERNAL_a8fb2976_4_k_cu_main6thrust24THRUST_300001_SM_1000_NS8cuda_cub3parE - _ZN30_INTERNAL_a8fb2976_4_k_cu_main4cuda3std3__48unexpectE)
_ZN30_INTERNAL_a8fb2976_4_k_cu_main4cuda3std3__48unexpectE:
	.zero		1
	.type		_ZN30_INTERNAL_a8fb2976_4_k_cu_main6thrust24THRUST_300001_SM_1000_NS8cuda_cub3parE,@object
	.size		_ZN30_INTERNAL_a8fb2976_4_k_cu_main6thrust24THRUST_300001_SM_1000_NS8cuda_cub3parE,(_ZN30_INTERNAL_a8fb2976_4_k_cu_main6thrust24THRUST_300001_SM_1000_NS12placeholders2_4E - _ZN30_INTERNAL_a8fb2976_4_k_cu_main6thrust24THRUST_300001_SM_1000_NS8cuda_cub3parE)
_ZN30_INTERNAL_a8fb2976_4_k_cu_main6thrust24THRUST_300001_SM_1000_NS8cuda_cub3parE:
	.zero		1
	.type		_ZN30_INTERNAL_a8fb2976_4_k_cu_main6thrust24THRUST_300001_SM_1000_NS12placeholders2_4E,@object
	.size		_ZN30_INTERNAL_a8fb2976_4_k_cu_main6thrust24THRUST_300001_SM_1000_NS12placeholders2_4E,(_ZN30_INTERNAL_a8fb2976_4_k_cu_main4cuda3std3__45__cpo4cendE - _ZN30_INTERNAL_a8fb2976_4_k_cu_main6thrust24THRUST_300001_SM_1000_NS12placeholders2_4E)
_ZN30_INTERNAL_a8fb2976_4_k_cu_main6thrust24THRUST_300001_SM_1000_NS12placeholders2_4E:
	.zero		1
	.type		_ZN30_INTERNAL_a8fb2976_4_k_cu_main4cuda3std3__45__cpo4cendE,@object
	.size		_ZN30_INTERNAL_a8fb2976_4_k_cu_main4cuda3std3__45__cpo4cendE,(_ZN30_INTERNAL_a8fb2976_4_k_cu_main4cuda3std6ranges3__45__cpo4cendE - _ZN30_INTERNAL_a8fb2976_4_k_cu_main4cuda3std3__45__cpo4cendE)
_ZN30_INTERNAL_a8fb2976_4_k_cu_main4cuda3std3__45__cpo4cendE:
	.zero		1
	.type		_ZN30_INTERNAL_a8fb2976_4_k_cu_main4cuda3std6ranges3__45__cpo4cendE,@object
	.size		_ZN30_INTERNAL_a8fb2976_4_k_cu_main4cuda3std6ranges3__45__cpo4cendE,(_ZN30_INTERNAL_a8fb2976_4_k_cu_main4cuda3std3__420unreachable_sentinelE - _ZN30_INTERNAL_a8fb2976_4_k_cu_main4cuda3std6ranges3__45__cpo4cendE)
_ZN30_INTERNAL_a8fb2976_4_k_cu_main4cuda3std6ranges3__45__cpo4cendE:
	.zero		1
	.type		_ZN30_INTERNAL_a8fb2976_4_k_cu_main4cuda3std3__420unreachable_sentinelE,@object
	.size		_ZN30_INTERNAL_a8fb2976_4_k_cu_main4cuda3std3__420unreachable_sentinelE,(_ZN30_INTERNAL_a8fb2976_4_k_cu_main4cuda3std6ranges3__45__cpo5ssizeE - _ZN30_INTERNAL_a8fb2976_4_k_cu_main4cuda3std3__420unreachable_sentinelE)
_ZN30_INTERNAL_a8fb2976_4_k_cu_main4cuda3std3__420unreachable_sentinelE:
	.zero		1
	.type		_ZN30_INTERNAL_a8fb2976_4_k_cu_main4cuda3std6ranges3__45__cpo5ssizeE,@object
	.size		_ZN30_INTERNAL_a8fb2976_4_k_cu_main4cuda3std6ranges3__45__cpo5ssizeE,(_ZN30_INTERNAL_a8fb2976_4_k_cu_main6thrust24THRUST_300001_SM_1000_NS12placeholders2_8E - _ZN30_INTERNAL_a8fb2976_4_k_cu_main4cuda3std6ranges3__45__cpo5ssizeE)
_ZN30_INTERNAL_a8fb2976_4_k_cu_main4cuda3std6ranges3__45__cpo5ssizeE:
	.zero		1
	.type		_ZN30_INTERNAL_a8fb2976_4_k_cu_main6thrust24THRUST_300001_SM_1000_NS12placeholders2_8E,@object
	.size		_ZN30_INTERNAL_a8fb2976_4_k_cu_main6thrust24THRUST_300001_SM_1000_NS12placeholders2_8E,(_ZN30_INTERNAL_a8fb2976_4_k_cu_main4cuda3std3__45__cpo5crendE - _ZN30_INTERNAL_a8fb2976_4_k_cu_main6thrust24THRUST_300001_SM_1000_NS12placeholders2_8E)
_ZN30_INTERNAL_a8fb2976_4_k_cu_main6thrust24THRUST_300001_SM_1000_NS12placeholders2_8E:
	.zero		1
	.type		_ZN30_INTERNAL_a8fb2976_4_k_cu_main4cuda3std3__45__cpo5crendE,@object
	.size		_ZN30_INTERNAL_a8fb2976_4_k_cu_main4cuda3std3__45__cpo5crendE,(_ZN30_INTERNAL_a8fb2976_4_k_cu_main4cuda3std6ranges3__45__cpo4prevE - _ZN30_INTERNAL_a8fb2976_4_k_cu_main4cuda3std3__45__cpo5crendE)
_ZN30_INTERNAL_a8fb2976_4_k_cu_main4cuda3std3__45__cpo5crendE:
	.zero		1
	.type		_ZN30_INTERNAL_a8fb2976_4_k_cu_main4cuda3std6ranges3__45__cpo4prevE,@object
	.size		_ZN30_INTERNAL_a8fb2976_4_k_cu_main4cuda3std6ranges3__45__cpo4prevE,(_ZN30_INTERNAL_a8fb2976_4_k_cu_main4cuda3std6ranges3__45__cpo9iter_moveE - _ZN30_INTERNAL_a8fb2976_4_k_cu_main4cuda3std6ranges3__45__cpo4prevE)
_ZN30_INTERNAL_a8fb2976_4_k_cu_main4cuda3std6ranges3__45__cpo4prevE:
	.zero		1
	.type		_ZN30_INTERNAL_a8fb2976_4_k_cu_main4cuda3std6ranges3__45__cpo9iter_moveE,@object
	.size		_ZN30_INTERNAL_a8fb2976_4_k_cu_main4cuda3std6ranges3__45__cpo9iter_moveE,(_ZN30_INTERNAL_a8fb2976_4_k_cu_main6thrust24THRUST_300001_SM_1000_NS6system6detail10sequential3seqE - _ZN30_INTERNAL_a8fb2976_4_k_cu_main4cuda3std6ranges3__45__cpo9iter_moveE)
_ZN30_INTERNAL_a8fb2976_4_k_cu_main4cuda3std6ranges3__45__cpo9iter_moveE:
	.zero		1
	.type		_ZN30_INTERNAL_a8fb2976_4_k_cu_main6thrust24THRUST_300001_SM_1000_NS6system6detail10sequential3seqE,@object
	.size		_ZN30_INTERNAL_a8fb2976_4_k_cu_main6thrust24THRUST_300001_SM_1000_NS6system6detail10sequential3seqE,(.L_31 - _ZN30_INTERNAL_a8fb2976_4_k_cu_main6thrust24THRUST_300001_SM_1000_NS6system6detail10sequential3seqE)
_ZN30_INTERNAL_a8fb2976_4_k_cu_main6thrust24THRUST_300001_SM_1000_NS6system6detail10sequential3seqE:
	.zero		1
.L_31:


//--------------------- .nv.constant0._ZN3cub18CUB_300001_SM_10006detail9transform16transform_kernelINS2_10policy_hubILb1EN4cuda3std3__45tupleIJN6thrust24THRUST_300001_SM_1000_NS17counting_iteratorIiNSA_11use_defaultESC_SC_EEEEEE10policy1000El21MatrixMultiplyFunctorNSA_6detail15normal_iteratorINSA_10device_ptrIfEEEEJSD_EEEvT0_iT1_T2_DpNS2_10kernel_argIT3_EE --------------------------
	.section	.nv.constant0._ZN3cub18CUB_300001_SM_10006detail9transform16transform_kernelINS2_10policy_hubILb1EN4cuda3std3__45tupleIJN6thrust24THRUST_300001_SM_1000_NS17counting_iteratorIiNSA_11use_defaultESC_SC_EEEEEE10policy1000El21MatrixMultiplyFunctorNSA_6detail15normal_iteratorINSA_10device_ptrIfEEEEJSD_EEEvT0_iT1_T2_DpNS2_10kernel_argIT3_EE,"a",@progbits
	.sectionflags	@""
	.align	4
.nv.constant0._ZN3cub18CUB_300001_SM_10006detail9transform16transform_kernelINS2_10policy_hubILb1EN4cuda3std3__45tupleIJN6thrust24THRUST_300001_SM_1000_NS17counting_iteratorIiNSA_11use_defaultESC_SC_EEEEEE10policy1000El21MatrixMultiplyFunctorNSA_6detail15normal_iteratorINSA_10device_ptrIfEEEEJSD_EEEvT0_iT1_T2_DpNS2_10kernel_argIT3_EE:
	.zero		976


//--------------------- .nv.constant0._ZN3cub18CUB_300001_SM_10006detail9transform16transform_kernelINS2_10policy_hubILb1EN4cuda3std3__45tupleIJN6thrust24THRUST_300001_SM_1000_NS17counting_iteratorIiNSA_11use_defaultESC_SC_EEEEEE10policy1000Ei21MatrixMultiplyFunctorNSA_6detail15normal_iteratorINSA_10device_ptrIfEEEEJSD_EEEvT0_iT1_T2_DpNS2_10kernel_argIT3_EE --------------------------
	.section	.nv.constant0._ZN3cub18CUB_300001_SM_10006detail9transform16transform_kernelINS2_10policy_hubILb1EN4cuda3std3__45tupleIJN6thrust24THRUST_300001_SM_1000_NS17counting_iteratorIiNSA_11use_defaultESC_SC_EEEEEE10policy1000Ei21MatrixMultiplyFunctorNSA_6detail15normal_iteratorINSA_10device_ptrIfEEEEJSD_EEEvT0_iT1_T2_DpNS2_10kernel_argIT3_EE,"a",@progbits
	.sectionflags	@""
	.align	4
.nv.constant0._ZN3cub18CUB_300001_SM_10006detail9transform16transform_kernelINS2_10policy_hubILb1EN4cuda3std3__45tupleIJN6thrust24THRUST_300001_SM_1000_NS17counting_iteratorIiNSA_11use_defaultESC_SC_EEEEEE10policy1000Ei21MatrixMultiplyFunctorNSA_6detail15normal_iteratorINSA_10device_ptrIfEEEEJSD_EEEvT0_iT1_T2_DpNS2_10kernel_argIT3_EE:
	.zero		968


//--------------------- .nv.constant0._ZN3cub18CUB_300001_SM_10006detail8for_each13static_kernelINS2_12policy_hub_t12policy_500_tEmN6thrust24THRUST_300001_SM_1000_NS8cuda_cub20__uninitialized_fill7functorINS7_10device_ptrIfEEfEEEEvT0_T1_ --------------------------
	.section	.nv.constant0._ZN3cub18CUB_300001_SM_10006detail8for_each13static_kernelINS2_12policy_hub_t12policy_500_tEmN6thrust24THRUST_300001_SM_1000_NS8cuda_cub20__uninitialized_fill7functorINS7_10device_ptrIfEEfEEEEvT0_T1_,"a",@progbits
	.sectionflags	@""
	.align	4
.nv.constant0._ZN3cub18CUB_300001_SM_10006detail8for_each13static_kernelINS2_12policy_hub_t12policy_500_tEmN6thrust24THRUST_300001_SM_1000_NS8cuda_cub20__uninitialized_fill7functorINS7_10device_ptrIfEEfEEEEvT0_T1_:
	.zero		920


//--------------------- .nv.constant0._ZN3cub18CUB_300001_SM_10006detail11EmptyKernelIvEEvv --------------------------
	.section	.nv.constant0._ZN3cub18CUB_300001_SM_10006detail11EmptyKernelIvEEvv,"a",@progbits
	.sectionflags	@""
	.align	4
.nv.constant0._ZN3cub18CUB_300001_SM_10006detail11EmptyKernelIvEEvv:
	.zero		896


//--------------------- SYMBOLS --------------------------

	.type		.nv.reservedSmem.offset0,@object
	.size		.nv.reservedSmem.offset0,0x4
